//
// Generated by NVIDIA NVVM Compiler
//
// Compiler Build ID: CL-36424714
// Cuda compilation tools, release 13.0, V13.0.88
// Based on NVVM 20.0.0
//

.version 9.0
.target sm_100
.address_size 64

	// .globl	_Z5getF1PfS_S_S_PiS_S_S_ii
.extern .func  (.param .b32 func_retval0) vprintf
(
	.param .b64 vprintf_param_0,
	.param .b64 vprintf_param_1
)
;
.global .align 1 .b8 $str[10] = {10, 37, 105, 32, 45, 32, 37, 105, 10};

.visible .entry _Z5getF1PfS_S_S_PiS_S_S_ii(
	.param .u64 .ptr .align 1 _Z5getF1PfS_S_S_PiS_S_S_ii_param_0,
	.param .u64 .ptr .align 1 _Z5getF1PfS_S_S_PiS_S_S_ii_param_1,
	.param .u64 .ptr .align 1 _Z5getF1PfS_S_S_PiS_S_S_ii_param_2,
	.param .u64 .ptr .align 1 _Z5getF1PfS_S_S_PiS_S_S_ii_param_3,
	.param .u64 .ptr .align 1 _Z5getF1PfS_S_S_PiS_S_S_ii_param_4,
	.param .u64 .ptr .align 1 _Z5getF1PfS_S_S_PiS_S_S_ii_param_5,
	.param .u64 .ptr .align 1 _Z5getF1PfS_S_S_PiS_S_S_ii_param_6,
	.param .u64 .ptr .align 1 _Z5getF1PfS_S_S_PiS_S_S_ii_param_7,
	.param .u32 _Z5getF1PfS_S_S_PiS_S_S_ii_param_8,
	.param .u32 _Z5getF1PfS_S_S_PiS_S_S_ii_param_9
)
{
	.reg .pred 	%p<3>;
	.reg .b32 	%r<20>;
	.reg .b32 	%f<16>;
	.reg .b64 	%rd<28>;
	.reg .b64 	%fd<11>;

	ld.param.u64 	%rd8, [_Z5getF1PfS_S_S_PiS_S_S_ii_param_4];
	ld.param.u64 	%rd5, [_Z5getF1PfS_S_S_PiS_S_S_ii_param_5];
	ld.param.u64 	%rd6, [_Z5getF1PfS_S_S_PiS_S_S_ii_param_6];
	ld.param.u32 	%r2, [_Z5getF1PfS_S_S_PiS_S_S_ii_param_8];
	ld.param.u32 	%r3, [_Z5getF1PfS_S_S_PiS_S_S_ii_param_9];
	cvta.to.global.u64 	%rd1, %rd8;
	mov.u32 	%r4, %ntid.x;
	mov.u32 	%r5, %ntid.y;
	mov.u32 	%r6, %ctaid.y;
	mov.u32 	%r7, %nctaid.x;
	mov.u32 	%r8, %ctaid.x;
	mov.u32 	%r9, %tid.y;
	mov.u32 	%r10, %tid.x;
	mad.lo.s32 	%r11, %r7, %r6, %r8;
	mad.lo.s32 	%r12, %r11, %r5, %r9;
	mad.lo.s32 	%r1, %r12, %r4, %r10;
	ld.global.u32 	%r13, [%rd1];
	mul.lo.s32 	%r14, %r13, %r3;
	setp.ge.s32 	%p1, %r1, %r14;
	@%p1 bra 	$L__BB0_2;
	ld.param.u64 	%rd27, [_Z5getF1PfS_S_S_PiS_S_S_ii_param_7];
	ld.param.u64 	%rd26, [_Z5getF1PfS_S_S_PiS_S_S_ii_param_2];
	ld.param.u64 	%rd25, [_Z5getF1PfS_S_S_PiS_S_S_ii_param_1];
	ld.param.u64 	%rd24, [_Z5getF1PfS_S_S_PiS_S_S_ii_param_0];
	cvta.to.global.u64 	%rd9, %rd24;
	cvta.to.global.u64 	%rd10, %rd25;
	cvta.to.global.u64 	%rd11, %rd26;
	cvta.to.global.u64 	%rd12, %rd6;
	cvta.to.global.u64 	%rd13, %rd5;
	cvta.to.global.u64 	%rd14, %rd27;
	setp.gt.s32 	%p2, %r1, %r3;
	sub.s32 	%r15, %r1, %r3;
	selp.b32 	%r16, %r15, 0, %p2;
	mul.wide.s32 	%rd15, %r16, 4;
	add.s64 	%rd16, %rd12, %rd15;
	mul.wide.s32 	%rd17, %r1, 4;
	add.s64 	%rd18, %rd9, %rd17;
	ld.global.f32 	%f1, [%rd18];
	cvt.f64.f32 	%fd1, %f1;
	add.s64 	%rd19, %rd10, %rd17;
	ld.global.f32 	%f2, [%rd19];
	add.s64 	%rd20, %rd11, %rd17;
	ld.global.f32 	%f3, [%rd20];
	add.f32 	%f4, %f2, %f3;
	cvt.f64.f32 	%fd2, %f4;
	fma.rn.f64 	%fd3, %fd2, 0d3FE0000000000000, %fd1;
	div.rn.f64 	%fd4, %fd1, %fd3;
	cvt.rn.f32.f64 	%f5, %fd4;
	atom.global.add.f32 	%f6, [%rd16], %f5;
	add.s64 	%rd21, %rd14, %rd15;
	ld.global.u32 	%r17, [%rd1];
	mul.lo.s32 	%r18, %r17, %r16;
	sub.s32 	%r19, %r1, %r18;
	mul.wide.s32 	%rd22, %r19, 4;
	add.s64 	%rd23, %rd13, %rd22;
	ld.global.f32 	%f7, [%rd23];
	cvt.rn.f32.s32 	%f8, %r2;
	div.rn.f32 	%f9, %f7, %f8;
	cvt.f64.f32 	%fd5, %f9;
	ld.global.f32 	%f10, [%rd18];
	cvt.f64.f32 	%fd6, %f10;
	ld.global.f32 	%f11, [%rd19];
	ld.global.f32 	%f12, [%rd20];
	add.f32 	%f13, %f11, %f12;
	cvt.f64.f32 	%fd7, %f13;
	fma.rn.f64 	%fd8, %fd7, 0d3FE0000000000000, %fd6;
	div.rn.f64 	%fd9, %fd6, %fd8;
	mul.f64 	%fd10, %fd9, %fd5;
	cvt.rn.f32.f64 	%f14, %fd10;
	atom.global.add.f32 	%f15, [%rd21], %f14;
$L__BB0_2:
	ret;

}
	// .globl	_Z9getTpFpFnPfS_iiiS_S_S_S_
.visible .entry _Z9getTpFpFnPfS_iiiS_S_S_S_(
	.param .u64 .ptr .align 1 _Z9getTpFpFnPfS_iiiS_S_S_S__param_0,
	.param .u64 .ptr .align 1 _Z9getTpFpFnPfS_iiiS_S_S_S__param_1,
	.param .u32 _Z9getTpFpFnPfS_iiiS_S_S_S__param_2,
	.param .u32 _Z9getTpFpFnPfS_iiiS_S_S_S__param_3,
	.param .u32 _Z9getTpFpFnPfS_iiiS_S_S_S__param_4,
	.param .u64 .ptr .align 1 _Z9getTpFpFnPfS_iiiS_S_S_S__param_5,
	.param .u64 .ptr .align 1 _Z9getTpFpFnPfS_iiiS_S_S_S__param_6,
	.param .u64 .ptr .align 1 _Z9getTpFpFnPfS_iiiS_S_S_S__param_7,
	.param .u64 .ptr .align 1 _Z9getTpFpFnPfS_iiiS_S_S_S__param_8
)
{
	.local .align 8 .b8 	__local_depot1[8];
	.reg .b64 	%SP;
	.reg .b64 	%SPL;
	.reg .pred 	%p<38>;
	.reg .b32 	%r<42>;
	.reg .b32 	%f<107>;
	.reg .b64 	%rd<51>;

	mov.u64 	%SPL, __local_depot1;
	cvta.local.u64 	%SP, %SPL;
	ld.param.u64 	%rd18, [_Z9getTpFpFnPfS_iiiS_S_S_S__param_0];
	ld.param.u64 	%rd19, [_Z9getTpFpFnPfS_iiiS_S_S_S__param_1];
	ld.param.u32 	%r17, [_Z9getTpFpFnPfS_iiiS_S_S_S__param_2];
	ld.param.u32 	%r19, [_Z9getTpFpFnPfS_iiiS_S_S_S__param_3];
	ld.param.u32 	%r18, [_Z9getTpFpFnPfS_iiiS_S_S_S__param_4];
	ld.param.u64 	%rd20, [_Z9getTpFpFnPfS_iiiS_S_S_S__param_5];
	ld.param.u64 	%rd21, [_Z9getTpFpFnPfS_iiiS_S_S_S__param_6];
	ld.param.u64 	%rd22, [_Z9getTpFpFnPfS_iiiS_S_S_S__param_7];
	ld.param.u64 	%rd23, [_Z9getTpFpFnPfS_iiiS_S_S_S__param_8];
	cvta.to.global.u64 	%rd1, %rd23;
	cvta.to.global.u64 	%rd2, %rd22;
	cvta.to.global.u64 	%rd3, %rd21;
	cvta.to.global.u64 	%rd4, %rd20;
	mov.u32 	%r20, %ntid.x;
	mov.u32 	%r21, %ntid.y;
	mov.u32 	%r22, %ctaid.y;
	mov.u32 	%r23, %nctaid.x;
	mov.u32 	%r24, %ctaid.x;
	mov.u32 	%r25, %tid.y;
	mov.u32 	%r26, %tid.x;
	mad.lo.s32 	%r27, %r23, %r22, %r24;
	mad.lo.s32 	%r28, %r27, %r21, %r25;
	mad.lo.s32 	%r1, %r28, %r20, %r26;
	mul.lo.s32 	%r29, %r19, %r17;
	setp.ge.s32 	%p1, %r1, %r29;
	@%p1 bra 	$L__BB1_53;
	add.u64 	%rd24, %SP, 0;
	add.u64 	%rd25, %SPL, 0;
	st.local.v2.u32 	[%rd25], {%r1, %r17};
	mov.u64 	%rd26, $str;
	cvta.global.u64 	%rd27, %rd26;
	{ // callseq 0, 0
	.param .b64 param0;
	st.param.b64 	[param0], %rd27;
	.param .b64 param1;
	st.param.b64 	[param1], %rd24;
	.param .b32 retval0;
	call.uni (retval0), 
	vprintf, 
	(
	param0, 
	param1
	);
	ld.param.b32 	%r30, [retval0];
	} // callseq 0
	setp.lt.s32 	%p2, %r18, 1;
	@%p2 bra 	$L__BB1_53;
	sub.s32 	%r33, %r1, %r17;
	setp.gt.s32 	%p3, %r1, %r17;
	selp.b32 	%r34, %r33, 0, %p3;
	cvta.to.global.u64 	%rd28, %rd19;
	mul.wide.s32 	%rd29, %r1, 4;
	add.s64 	%rd5, %rd28, %rd29;
	mul.lo.s32 	%r35, %r34, %r17;
	sub.s32 	%r36, %r1, %r35;
	cvta.to.global.u64 	%rd30, %rd18;
	mul.wide.s32 	%rd31, %r36, 4;
	add.s64 	%rd6, %rd30, %rd31;
	mul.lo.s32 	%r2, %r34, %r18;
	and.b32  	%r3, %r18, 3;
	setp.lt.u32 	%p4, %r18, 4;
	mov.b32 	%r39, 0;
	@%p4 bra 	$L__BB1_41;
	and.b32  	%r39, %r18, 2147483644;
	neg.s32 	%r38, %r39;
	add.s64 	%rd49, %rd4, 8;
	mul.wide.s32 	%rd48, %r2, 4;
	mov.u32 	%r37, %r2;
$L__BB1_4:
	mul.wide.s32 	%rd11, %r37, 4;
	ld.global.f32 	%f87, [%rd5];
	ld.global.f32 	%f86, [%rd49+-8];
	setp.neu.f32 	%p5, %f87, %f86;
	@%p5 bra 	$L__BB1_7;
	ld.global.f32 	%f54, [%rd6];
	setp.neu.f32 	%p6, %f54, %f86;
	@%p6 bra 	$L__BB1_7;
	add.s64 	%rd32, %rd3, %rd11;
	atom.global.add.f32 	%f55, [%rd32], 0f3F800000;
	ld.global.f32 	%f87, [%rd5];
	ld.global.f32 	%f86, [%rd49+-8];
$L__BB1_7:
	setp.neu.f32 	%p7, %f87, %f86;
	@%p7 bra 	$L__BB1_10;
	ld.global.f32 	%f56, [%rd6];
	setp.eq.f32 	%p8, %f56, %f86;
	@%p8 bra 	$L__BB1_10;
	add.s64 	%rd33, %rd2, %rd11;
	atom.global.add.f32 	%f57, [%rd33], 0f3F800000;
	ld.global.f32 	%f87, [%rd5];
	ld.global.f32 	%f86, [%rd49+-8];
$L__BB1_10:
	setp.eq.f32 	%p9, %f87, %f86;
	@%p9 bra 	$L__BB1_13;
	ld.global.f32 	%f58, [%rd6];
	setp.neu.f32 	%p10, %f58, %f86;
	@%p10 bra 	$L__BB1_13;
	add.s64 	%rd34, %rd1, %rd11;
	atom.global.add.f32 	%f59, [%rd34], 0f3F800000;
	ld.global.f32 	%f87, [%rd5];
$L__BB1_13:
	ld.global.f32 	%f91, [%rd49+-4];
	setp.neu.f32 	%p11, %f87, %f91;
	@%p11 bra 	$L__BB1_16;
	ld.global.f32 	%f60, [%rd6];
	setp.neu.f32 	%p12, %f60, %f91;
	@%p12 bra 	$L__BB1_16;
	add.s64 	%rd35, %rd3, %rd48;
	atom.global.add.f32 	%f61, [%rd35+4], 0f3F800000;
	ld.global.f32 	%f87, [%rd5];
	ld.global.f32 	%f91, [%rd49+-4];
$L__BB1_16:
	setp.neu.f32 	%p13, %f87, %f91;
	@%p13 bra 	$L__BB1_19;
	ld.global.f32 	%f62, [%rd6];
	setp.eq.f32 	%p14, %f62, %f91;
	@%p14 bra 	$L__BB1_19;
	add.s64 	%rd36, %rd2, %rd48;
	atom.global.add.f32 	%f63, [%rd36+4], 0f3F800000;
	ld.global.f32 	%f87, [%rd5];
	ld.global.f32 	%f91, [%rd49+-4];
$L__BB1_19:
	setp.eq.f32 	%p15, %f87, %f91;
	@%p15 bra 	$L__BB1_22;
	ld.global.f32 	%f64, [%rd6];
	setp.neu.f32 	%p16, %f64, %f91;
	@%p16 bra 	$L__BB1_22;
	add.s64 	%rd37, %rd1, %rd48;
	atom.global.add.f32 	%f65, [%rd37+4], 0f3F800000;
	ld.global.f32 	%f87, [%rd5];
$L__BB1_22:
	ld.global.f32 	%f96, [%rd49];
	setp.neu.f32 	%p17, %f87, %f96;
	@%p17 bra 	$L__BB1_25;
	ld.global.f32 	%f66, [%rd6];
	setp.neu.f32 	%p18, %f66, %f96;
	@%p18 bra 	$L__BB1_25;
	add.s64 	%rd38, %rd3, %rd48;
	atom.global.add.f32 	%f67, [%rd38+8], 0f3F800000;
	ld.global.f32 	%f87, [%rd5];
	ld.global.f32 	%f96, [%rd49];
$L__BB1_25:
	setp.neu.f32 	%p19, %f87, %f96;
	@%p19 bra 	$L__BB1_28;
	ld.global.f32 	%f68, [%rd6];
	setp.eq.f32 	%p20, %f68, %f96;
	@%p20 bra 	$L__BB1_28;
	add.s64 	%rd39, %rd2, %rd48;
	atom.global.add.f32 	%f69, [%rd39+8], 0f3F800000;
	ld.global.f32 	%f87, [%rd5];
	ld.global.f32 	%f96, [%rd49];
$L__BB1_28:
	setp.eq.f32 	%p21, %f87, %f96;
	@%p21 bra 	$L__BB1_31;
	ld.global.f32 	%f70, [%rd6];
	setp.neu.f32 	%p22, %f70, %f96;
	@%p22 bra 	$L__BB1_31;
	add.s64 	%rd40, %rd1, %rd48;
	atom.global.add.f32 	%f71, [%rd40+8], 0f3F800000;
	ld.global.f32 	%f87, [%rd5];
$L__BB1_31:
	ld.global.f32 	%f101, [%rd49+4];
	setp.neu.f32 	%p23, %f87, %f101;
	@%p23 bra 	$L__BB1_34;
	ld.global.f32 	%f72, [%rd6];
	setp.neu.f32 	%p24, %f72, %f101;
	@%p24 bra 	$L__BB1_34;
	add.s64 	%rd41, %rd3, %rd48;
	atom.global.add.f32 	%f73, [%rd41+12], 0f3F800000;
	ld.global.f32 	%f87, [%rd5];
	ld.global.f32 	%f101, [%rd49+4];
$L__BB1_34:
	setp.neu.f32 	%p25, %f87, %f101;
	@%p25 bra 	$L__BB1_37;
	ld.global.f32 	%f74, [%rd6];
	setp.eq.f32 	%p26, %f74, %f101;
	@%p26 bra 	$L__BB1_37;
	add.s64 	%rd42, %rd2, %rd48;
	atom.global.add.f32 	%f75, [%rd42+12], 0f3F800000;
	ld.global.f32 	%f87, [%rd5];
	ld.global.f32 	%f101, [%rd49+4];
$L__BB1_37:
	setp.eq.f32 	%p27, %f87, %f101;
	@%p27 bra 	$L__BB1_40;
	ld.global.f32 	%f76, [%rd6];
	setp.neu.f32 	%p28, %f76, %f101;
	@%p28 bra 	$L__BB1_40;
	add.s64 	%rd43, %rd1, %rd48;
	atom.global.add.f32 	%f77, [%rd43+12], 0f3F800000;
$L__BB1_40:
	add.s32 	%r38, %r38, 4;
	add.s32 	%r37, %r37, 4;
	add.s64 	%rd49, %rd49, 16;
	add.s64 	%rd48, %rd48, 16;
	setp.ne.s32 	%p29, %r38, 0;
	@%p29 bra 	$L__BB1_4;
$L__BB1_41:
	setp.eq.s32 	%p30, %r3, 0;
	@%p30 bra 	$L__BB1_53;
	add.s32 	%r41, %r39, %r2;
	mul.wide.u32 	%rd44, %r39, 4;
	add.s64 	%rd50, %rd4, %rd44;
	neg.s32 	%r40, %r3;
$L__BB1_43:
	.pragma "nounroll";
	mul.wide.s32 	%rd16, %r41, 4;
	ld.global.f32 	%f106, [%rd5];
	ld.global.f32 	%f105, [%rd50];
	setp.neu.f32 	%p31, %f106, %f105;
	@%p31 bra 	$L__BB1_46;
	ld.global.f32 	%f78, [%rd6];
	setp.neu.f32 	%p32, %f78, %f105;
	@%p32 bra 	$L__BB1_46;
	add.s64 	%rd45, %rd3, %rd16;
	atom.global.add.f32 	%f79, [%rd45], 0f3F800000;
	ld.global.f32 	%f106, [%rd5];
	ld.global.f32 	%f105, [%rd50];
$L__BB1_46:
	setp.neu.f32 	%p33, %f106, %f105;
	@%p33 bra 	$L__BB1_49;
	ld.global.f32 	%f80, [%rd6];
	setp.eq.f32 	%p34, %f80, %f105;
	@%p34 bra 	$L__BB1_49;
	add.s64 	%rd46, %rd2, %rd16;
	atom.global.add.f32 	%f81, [%rd46], 0f3F800000;
	ld.global.f32 	%f106, [%rd5];
	ld.global.f32 	%f105, [%rd50];
$L__BB1_49:
	setp.eq.f32 	%p35, %f106, %f105;
	@%p35 bra 	$L__BB1_52;
	ld.global.f32 	%f82, [%rd6];
	setp.neu.f32 	%p36, %f82, %f105;
	@%p36 bra 	$L__BB1_52;
	add.s64 	%rd47, %rd1, %rd16;
	atom.global.add.f32 	%f83, [%rd47], 0f3F800000;
$L__BB1_52:
	add.s32 	%r41, %r41, 1;
	add.s64 	%rd50, %rd50, 4;
	add.s32 	%r40, %r40, 1;
	setp.ne.s32 	%p37, %r40, 0;
	@%p37 bra 	$L__BB1_43;
$L__BB1_53:
	ret;

}
	// .globl	_Z18getNoClassesKernelPfPiS_S0_S0_
.visible .entry _Z18getNoClassesKernelPfPiS_S0_S0_(
	.param .u64 .ptr .align 1 _Z18getNoClassesKernelPfPiS_S0_S0__param_0,
	.param .u64 .ptr .align 1 _Z18getNoClassesKernelPfPiS_S0_S0__param_1,
	.param .u64 .ptr .align 1 _Z18getNoClassesKernelPfPiS_S0_S0__param_2,
	.param .u64 .ptr .align 1 _Z18getNoClassesKernelPfPiS_S0_S0__param_3,
	.param .u64 .ptr .align 1 _Z18getNoClassesKernelPfPiS_S0_S0__param_4
)
{
	.reg .pred 	%p<7>;
	.reg .b32 	%r<17>;
	.reg .b32 	%f<10>;
	.reg .b64 	%rd<13>;

	ld.param.u64 	%rd6, [_Z18getNoClassesKernelPfPiS_S0_S0__param_0];
	ld.param.u64 	%rd7, [_Z18getNoClassesKernelPfPiS_S0_S0__param_1];
	ld.param.u64 	%rd8, [_Z18getNoClassesKernelPfPiS_S0_S0__param_2];
	ld.param.u64 	%rd9, [_Z18getNoClassesKernelPfPiS_S0_S0__param_3];
	ld.param.u64 	%rd10, [_Z18getNoClassesKernelPfPiS_S0_S0__param_4];
	cvta.to.global.u64 	%rd1, %rd10;
	cvta.to.global.u64 	%rd2, %rd8;
	cvta.to.global.u64 	%rd3, %rd9;
	cvta.to.global.u64 	%rd4, %rd7;
	cvta.to.global.u64 	%rd11, %rd6;
	mov.u32 	%r1, %tid.x;
	mul.wide.u32 	%rd12, %r1, 4;
	add.s64 	%rd5, %rd11, %rd12;
	ld.global.f32 	%f3, [%rd5];
	setp.neu.f32 	%p1, %f3, 0f00000000;
	@%p1 bra 	$L__BB2_2;
	ld.global.u32 	%r2, [%rd4];
	add.s32 	%r3, %r2, 1;
	st.global.u32 	[%rd4], %r3;
$L__BB2_2:
	atom.global.or.b32 	%r4, [%rd3], 0;
	ld.global.f32 	%f4, [%rd5];
	setp.eq.f32 	%p2, %f4, 0f00000000;
	@%p2 bra 	$L__BB2_4;
	ld.global.u32 	%r5, [%rd4];
	add.s32 	%r6, %r5, 1;
	st.global.u32 	[%rd4], %r6;
	ld.global.f32 	%f5, [%rd5];
	st.global.f32 	[%rd2], %f5;
$L__BB2_4:
	atom.global.or.b32 	%r7, [%rd3], 0;
	ld.global.u32 	%r8, [%rd1];
	setp.gt.s32 	%p3, %r8, 0;
	@%p3 bra 	$L__BB2_10;
$L__BB2_5:
	ld.global.f32 	%f9, [%rd5];
	ld.global.f32 	%f6, [%rd2];
	setp.neu.f32 	%p4, %f9, %f6;
	@%p4 bra 	$L__BB2_7;
	mov.b32 	%r9, 0;
	st.global.u32 	[%rd5], %r9;
	mov.f32 	%f9, 0f00000000;
$L__BB2_7:
	setp.eq.f32 	%p5, %f9, 0f00000000;
	@%p5 bra 	$L__BB2_9;
	ld.global.u32 	%r10, [%rd4];
	add.s32 	%r11, %r10, 1;
	st.global.u32 	[%rd4], %r11;
	ld.global.f32 	%f8, [%rd5];
	st.global.f32 	[%rd2], %f8;
	ld.global.u32 	%r12, [%rd1];
	add.s32 	%r13, %r12, -1;
	st.global.u32 	[%rd1], %r13;
$L__BB2_9:
	atom.global.or.b32 	%r14, [%rd3], 0;
	ld.global.u32 	%r15, [%rd1];
	add.s32 	%r16, %r15, 1;
	st.global.u32 	[%rd1], %r16;
	setp.lt.s32 	%p6, %r15, 0;
	@%p6 bra 	$L__BB2_5;
$L__BB2_10:
	ret;

}
	// .globl	_Z10getClassesPfPiS_S0_S_S0_
.visible .entry _Z10getClassesPfPiS_S0_S_S0_(
	.param .u64 .ptr .align 1 _Z10getClassesPfPiS_S0_S_S0__param_0,
	.param .u64 .ptr .align 1 _Z10getClassesPfPiS_S0_S_S0__param_1,
	.param .u64 .ptr .align 1 _Z10getClassesPfPiS_S0_S_S0__param_2,
	.param .u64 .ptr .align 1 _Z10getClassesPfPiS_S0_S_S0__param_3,
	.param .u64 .ptr .align 1 _Z10getClassesPfPiS_S0_S_S0__param_4,
	.param .u64 .ptr .align 1 _Z10getClassesPfPiS_S0_S_S0__param_5
)
{
	.reg .pred 	%p<6>;
	.reg .b32 	%r<15>;
	.reg .b32 	%f<5>;
	.reg .b64 	%rd<17>;

	ld.param.u64 	%rd7, [_Z10getClassesPfPiS_S0_S_S0__param_0];
	ld.param.u64 	%rd8, [_Z10getClassesPfPiS_S0_S_S0__param_1];
	ld.param.u64 	%rd9, [_Z10getClassesPfPiS_S0_S_S0__param_2];
	ld.param.u64 	%rd10, [_Z10getClassesPfPiS_S0_S_S0__param_3];
	ld.param.u64 	%rd11, [_Z10getClassesPfPiS_S0_S_S0__param_4];
	ld.param.u64 	%rd12, [_Z10getClassesPfPiS_S0_S_S0__param_5];
	cvta.to.global.u64 	%rd1, %rd9;
	cvta.to.global.u64 	%rd2, %rd8;
	cvta.to.global.u64 	%rd3, %rd10;
	cvta.to.global.u64 	%rd4, %rd12;
	cvta.to.global.u64 	%rd5, %rd11;
	cvta.to.global.u64 	%rd13, %rd7;
	mov.u32 	%r1, %tid.x;
	mul.wide.u32 	%rd14, %r1, 4;
	add.s64 	%rd6, %rd13, %rd14;
	ld.global.f32 	%f2, [%rd6];
	setp.neu.f32 	%p1, %f2, 0f00000000;
	@%p1 bra 	$L__BB3_2;
	mov.b32 	%r2, 0;
	st.global.u32 	[%rd5], %r2;
	ld.global.u32 	%r3, [%rd4];
	add.s32 	%r4, %r3, 1;
	st.global.u32 	[%rd4], %r4;
$L__BB3_2:
	atom.global.or.b32 	%r5, [%rd3], 0;
	ld.global.u32 	%r6, [%rd4];
	ld.global.u32 	%r7, [%rd2];
	setp.ge.s32 	%p2, %r6, %r7;
	@%p2 bra 	$L__BB3_8;
$L__BB3_3:
	ld.global.f32 	%f1, [%rd6];
	setp.eq.f32 	%p3, %f1, 0f00000000;
	@%p3 bra 	$L__BB3_5;
	st.global.f32 	[%rd1], %f1;
$L__BB3_5:
	atom.global.or.b32 	%r8, [%rd3], 0;
	ld.global.f32 	%f3, [%rd1];
	ld.global.u32 	%r9, [%rd4];
	mul.wide.s32 	%rd15, %r9, 4;
	add.s64 	%rd16, %rd5, %rd15;
	st.global.f32 	[%rd16], %f3;
	ld.global.f32 	%f4, [%rd6];
	setp.neu.f32 	%p4, %f4, %f3;
	@%p4 bra 	$L__BB3_7;
	mov.b32 	%r10, 0;
	st.global.u32 	[%rd6], %r10;
$L__BB3_7:
	atom.global.or.b32 	%r11, [%rd3], 0;
	ld.global.u32 	%r12, [%rd4];
	add.s32 	%r13, %r12, 1;
	st.global.u32 	[%rd4], %r13;
	ld.global.u32 	%r14, [%rd2];
	setp.lt.s32 	%p5, %r13, %r14;
	@%p5 bra 	$L__BB3_3;
$L__BB3_8:
	ret;

}
	// .globl	_Z18getSamplesPerClassPfPiS0_S_S_
.visible .entry _Z18getSamplesPerClassPfPiS0_S_S_(
	.param .u64 .ptr .align 1 _Z18getSamplesPerClassPfPiS0_S_S__param_0,
	.param .u64 .ptr .align 1 _Z18getSamplesPerClassPfPiS0_S_S__param_1,
	.param .u64 .ptr .align 1 _Z18getSamplesPerClassPfPiS0_S_S__param_2,
	.param .u64 .ptr .align 1 _Z18getSamplesPerClassPfPiS0_S_S__param_3,
	.param .u64 .ptr .align 1 _Z18getSamplesPerClassPfPiS0_S_S__param_4
)
{
	.reg .pred 	%p<4>;
	.reg .b32 	%r<12>;
	.reg .b32 	%f<4>;
	.reg .b64 	%rd<15>;

	ld.param.u64 	%rd5, [_Z18getSamplesPerClassPfPiS0_S_S__param_0];
	ld.param.u64 	%rd8, [_Z18getSamplesPerClassPfPiS0_S_S__param_1];
	ld.param.u64 	%rd6, [_Z18getSamplesPerClassPfPiS0_S_S__param_3];
	ld.param.u64 	%rd7, [_Z18getSamplesPerClassPfPiS0_S_S__param_4];
	cvta.to.global.u64 	%rd1, %rd8;
	ld.global.u32 	%r11, [%rd1];
	setp.lt.s32 	%p1, %r11, 1;
	@%p1 bra 	$L__BB4_5;
	cvta.to.global.u64 	%rd9, %rd5;
	mov.u32 	%r8, %tid.x;
	mul.wide.u32 	%rd10, %r8, 4;
	add.s64 	%rd2, %rd9, %rd10;
	cvta.to.global.u64 	%rd3, %rd6;
	cvta.to.global.u64 	%rd4, %rd7;
	mov.b32 	%r10, 0;
$L__BB4_2:
	ld.global.f32 	%f1, [%rd2];
	mul.wide.u32 	%rd11, %r10, 4;
	add.s64 	%rd12, %rd3, %rd11;
	ld.global.f32 	%f2, [%rd12];
	setp.neu.f32 	%p2, %f1, %f2;
	@%p2 bra 	$L__BB4_4;
	add.s64 	%rd14, %rd4, %rd11;
	atom.global.add.f32 	%f3, [%rd14], 0f3F800000;
	ld.global.u32 	%r11, [%rd1];
$L__BB4_4:
	add.s32 	%r10, %r10, 1;
	setp.lt.s32 	%p3, %r10, %r11;
	@%p3 bra 	$L__BB4_2;
$L__BB4_5:
	ret;

}


// ===== COMPILED SASS (sm_100) =====

	.target	sm_100

	.elftype	@"ET_EXEC"


//--------------------- .note.nv.tkinfo           --------------------------
	.section	.note.nv.tkinfo,"",@"SHT_NOTE"
	.sectionflags	@"SHF_NOTE_NV_TKINFO"
	.tkinfo
        /*0018*/ 	.word	0x00000002
        /*0030*/ 	.string	""
        /*0030*/ 	.string	"ptxas"
        /*0030*/ 	.string	"Cuda compilation tools, release 13.0, V13.0.88"
        /*0030*/ 	.string	"Build cuda_13.0.r13.0/compiler.36424714_0"
        /*0030*/ 	.string	"-arch sm_100 -m 64 "



//--------------------- .note.nv.cuinfo           --------------------------
	.section	.note.nv.cuinfo,"",@"SHT_NOTE"
	.sectionflags	@"SHF_NOTE_NV_CUINFO"
        /*0018*/ 	.short	0x0002
        /*001a*/ 	.short	0x0064
        /*001c*/ 	.short	0x0082
	.zero		2


//--------------------- .nv.info                  --------------------------
	.section	.nv.info,"",@"SHT_CUDA_INFO"
	.align	4


	//----- nvinfo : EIATTR_REGCOUNT
	.align		4
        /*0000*/ 	.byte	0x04, 0x2f
        /*0002*/ 	.short	(.L_2 - .L_1)
	.align		4
.L_1:
        /*0004*/ 	.word	index@(_Z5getF1PfS_S_S_PiS_S_S_ii)
        /*0008*/ 	.word	0x00000020


	//----- nvinfo : EIATTR_FRAME_SIZE
	.align		4
.L_2:
        /*000c*/ 	.byte	0x04, 0x11
        /*000e*/ 	.short	(.L_4 - .L_3)
	.align		4
.L_3:
        /*0010*/ 	.word	index@($__internal_1_$__cuda_sm3x_div_rn_noftz_f32_slowpath)
        /*0014*/ 	.word	0x00000000


	//----- nvinfo : EIATTR_FRAME_SIZE
	.align		4
.L_4:
        /*0018*/ 	.byte	0x04, 0x11
        /*001a*/ 	.short	(.L_6 - .L_5)
	.align		4
.L_5:
        /*001c*/ 	.word	index@($__internal_0_$__cuda_sm20_div_rn_f64_full)
        /*0020*/ 	.word	0x00000000


	//----- nvinfo : EIATTR_FRAME_SIZE
	.align		4
.L_6:
        /*0024*/ 	.byte	0x04, 0x11
        /*0026*/ 	.short	(.L_8 - .L_7)
	.align		4
.L_7:
        /*0028*/ 	.word	index@(_Z5getF1PfS_S_S_PiS_S_S_ii)
        /*002c*/ 	.word	0x00000000


	//----- nvinfo : EIATTR_REGCOUNT
	.align		4
.L_8:
        /*0030*/ 	.byte	0x04, 0x2f
        /*0032*/ 	.short	(.L_10 - .L_9)
	.align		4
.L_9:
        /*0034*/ 	.word	index@(_Z9getTpFpFnPfS_iiiS_S_S_S_)
        /*0038*/ 	.word	0x0000001c


	//----- nvinfo : EIATTR_FRAME_SIZE
	.align		4
.L_10:
        /*003c*/ 	.byte	0x04, 0x11
        /*003e*/ 	.short	(.L_12 - .L_11)
	.align		4
.L_11:
        /*0040*/ 	.word	index@(_Z9getTpFpFnPfS_iiiS_S_S_S_)
        /*0044*/ 	.word	0x00000008


	//----- nvinfo : EIATTR_REGCOUNT
	.align		4
.L_12:
        /*0048*/ 	.byte	0x04, 0x2f
        /*004a*/ 	.short	(.L_14 - .L_13)
	.align		4
.L_13:
        /*004c*/ 	.word	index@(_Z18getNoClassesKernelPfPiS_S0_S0_)
        /*0050*/ 	.word	0x00000016


	//----- nvinfo : EIATTR_FRAME_SIZE
	.align		4
.L_14:
        /*0054*/ 	.byte	0x04, 0x11
        /*0056*/ 	.short	(.L_16 - .L_15)
	.align		4
.L_15:
        /*0058*/ 	.word	index@(_Z18getNoClassesKernelPfPiS_S0_S0_)
        /*005c*/ 	.word	0x00000000


	//----- nvinfo : EIATTR_REGCOUNT
	.align		4
.L_16:
        /*0060*/ 	.byte	0x04, 0x2f
        /*0062*/ 	.short	(.L_18 - .L_17)
	.align		4
.L_17:
        /*0064*/ 	.word	index@(_Z10getClassesPfPiS_S0_S_S0_)
        /*0068*/ 	.word	0x00000018


	//----- nvinfo : EIATTR_FRAME_SIZE
	.align		4
.L_18:
        /*006c*/ 	.byte	0x04, 0x11
        /*006e*/ 	.short	(.L_20 - .L_19)
	.align		4
.L_19:
        /*0070*/ 	.word	index@(_Z10getClassesPfPiS_S0_S_S0_)
        /*0074*/ 	.word	0x00000000


	//----- nvinfo : EIATTR_REGCOUNT
	.align		4
.L_20:
        /*0078*/ 	.byte	0x04, 0x2f
        /*007a*/ 	.short	(.L_22 - .L_21)
	.align		4
.L_21:
        /*007c*/ 	.word	index@(_Z18getSamplesPerClassPfPiS0_S_S_)
        /*0080*/ 	.word	0x00000012


	//----- nvinfo : EIATTR_FRAME_SIZE
	.align		4
.L_22:
        /*0084*/ 	.byte	0x04, 0x11
        /*0086*/ 	.short	(.L_24 - .L_23)
	.align		4
.L_23:
        /*0088*/ 	.word	index@(_Z18getSamplesPerClassPfPiS0_S_S_)
        /*008c*/ 	.word	0x00000000


	//----- nvinfo : EIATTR_MIN_STACK_SIZE
	.align		4
.L_24:
        /*0090*/ 	.byte	0x04, 0x12
        /*0092*/ 	.short	(.L_26 - .L_25)
	.align		4
.L_25:
        /*0094*/ 	.word	index@(_Z18getSamplesPerClassPfPiS0_S_S_)
        /*0098*/ 	.word	0x00000000


	//----- nvinfo : EIATTR_MIN_STACK_SIZE
	.align		4
.L_26:
        /*009c*/ 	.byte	0x04, 0x12
        /*009e*/ 	.short	(.L_28 - .L_27)
	.align		4
.L_27:
        /*00a0*/ 	.word	index@(_Z10getClassesPfPiS_S0_S_S0_)
        /*00a4*/ 	.word	0x00000000


	//----- nvinfo : EIATTR_MIN_STACK_SIZE
	.align		4
.L_28:
        /*00a8*/ 	.byte	0x04, 0x12
        /*00aa*/ 	.short	(.L_30 - .L_29)
	.align		4
.L_29:
        /*00ac*/ 	.word	index@(_Z18getNoClassesKernelPfPiS_S0_S0_)
        /*00b0*/ 	.word	0x00000000


	//----- nvinfo : EIATTR_MIN_STACK_SIZE
	.align		4
.L_30:
        /*00b4*/ 	.byte	0x04, 0x12
        /*00b6*/ 	.short	(.L_32 - .L_31)
	.align		4
.L_31:
        /*00b8*/ 	.word	index@(_Z9getTpFpFnPfS_iiiS_S_S_S_)
        /*00bc*/ 	.word	0x00000008


	//----- nvinfo : EIATTR_MIN_STACK_SIZE
	.align		4
.L_32:
        /*00c0*/ 	.byte	0x04, 0x12
        /*00c2*/ 	.short	(.L_34 - .L_33)
	.align		4
.L_33:
        /*00c4*/ 	.word	index@(_Z5getF1PfS_S_S_PiS_S_S_ii)
        /*00c8*/ 	.word	0x00000000
.L_34:


//--------------------- .nv.compat                --------------------------
	.section	.nv.compat,"",@"SHT_CUDA_COMPAT_INFO"
	.align	4
        /*0000*/ 	.byte	0x02, 0x09, 0x00, 0x00, 0x02, 0x02, 0x01, 0x00, 0x02, 0x05, 0x05, 0x00, 0x03, 0x07, 0x01, 0x01
        /*0010*/ 	.byte	0x02, 0x03, 0x00, 0x00, 0x02, 0x06, 0x01, 0x00, 0x04, 0x0b, 0x08, 0x00, 0x01, 0x00, 0x00, 0x00
        /*0020*/ 	.byte	0x00, 0x00, 0x00, 0x00


//--------------------- .nv.info._Z18getSamplesPerClassPfPiS0_S_S_ --------------------------
	.section	.nv.info._Z18getSamplesPerClassPfPiS0_S_S_,"",@"SHT_CUDA_INFO"
	.sectionflags	@""
	.align	4


	//----- nvinfo : EIATTR_CUDA_API_VERSION
	.align		4
        /*0000*/ 	.byte	0x04, 0x37
        /*0002*/ 	.short	(.L_36 - .L_35)
.L_35:
        /*0004*/ 	.word	0x00000082


	//----- nvinfo : EIATTR_KPARAM_INFO
	.align		4
.L_36:
        /*0008*/ 	.byte	0x04, 0x17
        /*000a*/ 	.short	(.L_38 - .L_37)
.L_37:
        /*000c*/ 	.word	0x00000000
        /*0010*/ 	.short	0x0004
        /*0012*/ 	.short	0x0020
        /*0014*/ 	.byte	0x00, 0xf5, 0x21, 0x00


	//----- nvinfo : EIATTR_KPARAM_INFO
	.align		4
.L_38:
        /*0018*/ 	.byte	0x04, 0x17
        /*001a*/ 	.short	(.L_40 - .L_39)
.L_39:
        /*001c*/ 	.word	0x00000000
        /*0020*/ 	.short	0x0003
        /*0022*/ 	.short	0x0018
        /*0024*/ 	.byte	0x00, 0xf5, 0x21, 0x00


	//----- nvinfo : EIATTR_KPARAM_INFO
	.align		4
.L_40:
        /*0028*/ 	.byte	0x04, 0x17
        /*002a*/ 	.short	(.L_42 - .L_41)
.L_41:
        /*002c*/ 	.word	0x00000000
        /*0030*/ 	.short	0x0002
        /*0032*/ 	.short	0x0010
        /*0034*/ 	.byte	0x00, 0xf5, 0x21, 0x00


	//----- nvinfo : EIATTR_KPARAM_INFO
	.align		4
.L_42:
        /*0038*/ 	.byte	0x04, 0x17
        /*003a*/ 	.short	(.L_44 - .L_43)
.L_43:
        /*003c*/ 	.word	0x00000000
        /*0040*/ 	.short	0x0001
        /*0042*/ 	.short	0x0008
        /*0044*/ 	.byte	0x00, 0xf5, 0x21, 0x00


	//----- nvinfo : EIATTR_KPARAM_INFO
	.align		4
.L_44:
        /*0048*/ 	.byte	0x04, 0x17
        /*004a*/ 	.short	(.L_46 - .L_45)
.L_45:
        /*004c*/ 	.word	0x00000000
        /*0050*/ 	.short	0x0000
        /*0052*/ 	.short	0x0000
        /*0054*/ 	.byte	0x00, 0xf5, 0x21, 0x00


	//----- nvinfo : EIATTR_SPARSE_MMA_MASK
	.align		4
.L_46:
        /*0058*/ 	.byte	0x03, 0x50
        /*005a*/ 	.short	0x0000


	//----- nvinfo : EIATTR_MAXREG_COUNT
	.align		4
        /*005c*/ 	.byte	0x03, 0x1b
        /*005e*/ 	.short	0x00ff


	//----- nvinfo : EIATTR_MERCURY_ISA_VERSION
	.align		4
        /*0060*/ 	.byte	0x03, 0x5f
        /*0062*/ 	.short	0x0101


	//----- nvinfo : EIATTR_VRC_CTA_INIT_COUNT
	.align		4
        /*0064*/ 	.byte	0x02, 0x4a
	.zero		1
	.zero		1


	//----- nvinfo : EIATTR_EXIT_INSTR_OFFSETS
	.align		4
        /*0068*/ 	.byte	0x04, 0x1c
        /*006a*/ 	.short	(.L_48 - .L_47)


	//   ....[0]....
.L_47:
        /*006c*/ 	.word	0x00000050


	//   ....[1]....
        /*0070*/ 	.word	0x000001b0


	//----- nvinfo : EIATTR_CRS_STACK_SIZE
	.align		4
.L_48:
        /*0074*/ 	.byte	0x04, 0x1e
        /*0076*/ 	.short	(.L_50 - .L_49)
.L_49:
        /*0078*/ 	.word	0x00000000


	//----- nvinfo : EIATTR_CBANK_PARAM_SIZE
	.align		4
.L_50:
        /*007c*/ 	.byte	0x03, 0x19
        /*007e*/ 	.short	0x0028


	//----- nvinfo : EIATTR_PARAM_CBANK
	.align		4
        /*0080*/ 	.byte	0x04, 0x0a
        /*0082*/ 	.short	(.L_52 - .L_51)
	.align		4
.L_51:
        /*0084*/ 	.word	index@(.nv.constant0._Z18getSamplesPerClassPfPiS0_S_S_)
        /*0088*/ 	.short	0x0380
        /*008a*/ 	.short	0x0028


	//----- nvinfo : EIATTR_SW_WAR
	.align		4
.L_52:
        /*008c*/ 	.byte	0x04, 0x36
        /*008e*/ 	.short	(.L_54 - .L_53)
.L_53:
        /*0090*/ 	.word	0x00000008
.L_54:


//--------------------- .nv.info._Z10getClassesPfPiS_S0_S_S0_ --------------------------
	.section	.nv.info._Z10getClassesPfPiS_S0_S_S0_,"",@"SHT_CUDA_INFO"
	.sectionflags	@""
	.align	4


	//----- nvinfo : EIATTR_CUDA_API_VERSION
	.align		4
        /*0000*/ 	.byte	0x04, 0x37
        /*0002*/ 	.short	(.L_56 - .L_55)
.L_55:
        /*0004*/ 	.word	0x00000082


	//----- nvinfo : EIATTR_KPARAM_INFO
	.align		4
.L_56:
        /*0008*/ 	.byte	0x04, 0x17
        /*000a*/ 	.short	(.L_58 - .L_57)
.L_57:
        /*000c*/ 	.word	0x00000000
        /*0010*/ 	.short	0x0005
        /*0012*/ 	.short	0x0028
        /*0014*/ 	.byte	0x00, 0xf5, 0x21, 0x00


	//----- nvinfo : EIATTR_KPARAM_INFO
	.align		4
.L_58:
        /*0018*/ 	.byte	0x04, 0x17
        /*001a*/ 	.short	(.L_60 - .L_59)
.L_59:
        /*001c*/ 	.word	0x00000000
        /*0020*/ 	.short	0x0004
        /*0022*/ 	.short	0x0020
        /*0024*/ 	.byte	0x00, 0xf5, 0x21, 0x00


	//----- nvinfo : EIATTR_KPARAM_INFO
	.align		4
.L_60:
        /*0028*/ 	.byte	0x04, 0x17
        /*002a*/ 	.short	(.L_62 - .L_61)
.L_61:
        /*002c*/ 	.word	0x00000000
        /*0030*/ 	.short	0x0003
        /*0032*/ 	.short	0x0018
        /*0034*/ 	.byte	0x00, 0xf5, 0x21, 0x00


	//----- nvinfo : EIATTR_KPARAM_INFO
	.align		4
.L_62:
        /*0038*/ 	.byte	0x04, 0x17
        /*003a*/ 	.short	(.L_64 - .L_63)
.L_63:
        /*003c*/ 	.word	0x00000000
        /*0040*/ 	.short	0x0002
        /*0042*/ 	.short	0x0010
        /*0044*/ 	.byte	0x00, 0xf5, 0x21, 0x00


	//----- nvinfo : EIATTR_KPARAM_INFO
	.align		4
.L_64:
        /*0048*/ 	.byte	0x04, 0x17
        /*004a*/ 	.short	(.L_66 - .L_65)
.L_65:
        /*004c*/ 	.word	0x00000000
        /*0050*/ 	.short	0x0001
        /*0052*/ 	.short	0x0008
        /*0054*/ 	.byte	0x00, 0xf5, 0x21, 0x00


	//----- nvinfo : EIATTR_KPARAM_INFO
	.align		4
.L_66:
        /*0058*/ 	.byte	0x04, 0x17
        /*005a*/ 	.short	(.L_68 - .L_67)
.L_67:
        /*005c*/ 	.word	0x00000000
        /*0060*/ 	.short	0x0000
        /*0062*/ 	.short	0x0000
        /*0064*/ 	.byte	0x00, 0xf5, 0x21, 0x00


	//----- nvinfo : EIATTR_SPARSE_MMA_MASK
	.align		4
.L_68:
        /*0068*/ 	.byte	0x03, 0x50
        /*006a*/ 	.short	0x0000


	//----- nvinfo : EIATTR_MAXREG_COUNT
	.align		4
        /*006c*/ 	.byte	0x03, 0x1b
        /*006e*/ 	.short	0x00ff


	//----- nvinfo : EIATTR_MERCURY_ISA_VERSION
	.align		4
        /*0070*/ 	.byte	0x03, 0x5f
        /*0072*/ 	.short	0x0101


	//----- nvinfo : EIATTR_INT_WARP_WIDE_INSTR_OFFSETS
	.align		4
        /*0074*/ 	.byte	0x04, 0x31
        /*0076*/ 	.short	(.L_70 - .L_69)


	//   ....[0]....
.L_69:
        /*0078*/ 	.word	0x000000b0


	//   ....[1]....
        /*007c*/ 	.word	0x000000d0


	//   ....[2]....
        /*0080*/ 	.word	0x000001c0


	//   ....[3]....
        /*0084*/ 	.word	0x000001e0


	//   ....[4]....
        /*0088*/ 	.word	0x000002d0


	//----- nvinfo : EIATTR_VRC_CTA_INIT_COUNT
	.align		4
.L_70:
        /*008c*/ 	.byte	0x02, 0x4a
	.zero		1
	.zero		1


	//----- nvinfo : EIATTR_EXIT_INSTR_OFFSETS
	.align		4
        /*0090*/ 	.byte	0x04, 0x1c
        /*0092*/ 	.short	(.L_72 - .L_71)


	//   ....[0]....
.L_71:
        /*0094*/ 	.word	0x000001a0


	//   ....[1]....
        /*0098*/ 	.word	0x000003a0


	//----- nvinfo : EIATTR_CBANK_PARAM_SIZE
	.align		4
.L_72:
        /*009c*/ 	.byte	0x03, 0x19
        /*009e*/ 	.short	0x0030


	//----- nvinfo : EIATTR_PARAM_CBANK
	.align		4
        /*00a0*/ 	.byte	0x04, 0x0a
        /*00a2*/ 	.short	(.L_74 - .L_73)
	.align		4
.L_73:
        /*00a4*/ 	.word	index@(.nv.constant0._Z10getClassesPfPiS_S0_S_S0_)
        /*00a8*/ 	.short	0x0380
        /*00aa*/ 	.short	0x0030


	//----- nvinfo : EIATTR_SW_WAR
	.align		4
.L_74:
        /*00ac*/ 	.byte	0x04, 0x36
        /*00ae*/ 	.short	(.L_76 - .L_75)
.L_75:
        /*00b0*/ 	.word	0x00000008
.L_76:


//--------------------- .nv.info._Z18getNoClassesKernelPfPiS_S0_S0_ --------------------------
	.section	.nv.info._Z18getNoClassesKernelPfPiS_S0_S0_,"",@"SHT_CUDA_INFO"
	.sectionflags	@""
	.align	4


	//----- nvinfo : EIATTR_CUDA_API_VERSION
	.align		4
        /*0000*/ 	.byte	0x04, 0x37
        /*0002*/ 	.short	(.L_78 - .L_77)
.L_77:
        /*0004*/ 	.word	0x00000082


	//----- nvinfo : EIATTR_KPARAM_INFO
	.align		4
.L_78:
        /*0008*/ 	.byte	0x04, 0x17
        /*000a*/ 	.short	(.L_80 - .L_79)
.L_79:
        /*000c*/ 	.word	0x00000000
        /*0010*/ 	.short	0x0004
        /*0012*/ 	.short	0x0020
        /*0014*/ 	.byte	0x00, 0xf5, 0x21, 0x00


	//----- nvinfo : EIATTR_KPARAM_INFO
	.align		4
.L_80:
        /*0018*/ 	.byte	0x04, 0x17
        /*001a*/ 	.short	(.L_82 - .L_81)
.L_81:
        /*001c*/ 	.word	0x00000000
        /*0020*/ 	.short	0x0003
        /*0022*/ 	.short	0x0018
        /*0024*/ 	.byte	0x00, 0xf5, 0x21, 0x00


	//----- nvinfo : EIATTR_KPARAM_INFO
	.align		4
.L_82:
        /*0028*/ 	.byte	0x04, 0x17
        /*002a*/ 	.short	(.L_84 - .L_83)
.L_83:
        /*002c*/ 	.word	0x00000000
        /*0030*/ 	.short	0x0002
        /*0032*/ 	.short	0x0010
        /*0034*/ 	.byte	0x00, 0xf5, 0x21, 0x00


	//----- nvinfo : EIATTR_KPARAM_INFO
	.align		4
.L_84:
        /*0038*/ 	.byte	0x04, 0x17
        /*003a*/ 	.short	(.L_86 - .L_85)
.L_85:
        /*003c*/ 	.word	0x00000000
        /*0040*/ 	.short	0x0001
        /*0042*/ 	.short	0x0008
        /*0044*/ 	.byte	0x00, 0xf5, 0x21, 0x00


	//----- nvinfo : EIATTR_KPARAM_INFO
	.align		4
.L_86:
        /*0048*/ 	.byte	0x04, 0x17
        /*004a*/ 	.short	(.L_88 - .L_87)
.L_87:
        /*004c*/ 	.word	0x00000000
        /*0050*/ 	.short	0x0000
        /*0052*/ 	.short	0x0000
        /*0054*/ 	.byte	0x00, 0xf5, 0x21, 0x00


	//----- nvinfo : EIATTR_SPARSE_MMA_MASK
	.align		4
.L_88:
        /*0058*/ 	.byte	0x03, 0x50
        /*005a*/ 	.short	0x0000


	//----- nvinfo : EIATTR_MAXREG_COUNT
	.align		4
        /*005c*/ 	.byte	0x03, 0x1b
        /*005e*/ 	.short	0x00ff


	//----- nvinfo : EIATTR_MERCURY_ISA_VERSION
	.align		4
        /*0060*/ 	.byte	0x03, 0x5f
        /*0062*/ 	.short	0x0101


	//----- nvinfo : EIATTR_INT_WARP_WIDE_INSTR_OFFSETS
	.align		4
        /*0064*/ 	.byte	0x04, 0x31
        /*0066*/ 	.short	(.L_90 - .L_89)


	//   ....[0]....
.L_89:
        /*0068*/ 	.word	0x00000090


	//   ....[1]....
        /*006c*/ 	.word	0x000000b0


	//   ....[2]....
        /*0070*/ 	.word	0x00000180


	//   ....[3]....
        /*0074*/ 	.word	0x00000320


	//   ....[4]....
        /*0078*/ 	.word	0x00000330


	//----- nvinfo : EIATTR_VRC_CTA_INIT_COUNT
	.align		4
.L_90:
        /*007c*/ 	.byte	0x02, 0x4a
	.zero		1
	.zero		1


	//----- nvinfo : EIATTR_EXIT_INSTR_OFFSETS
	.align		4
        /*0080*/ 	.byte	0x04, 0x1c
        /*0082*/ 	.short	(.L_92 - .L_91)


	//   ....[0]....
.L_91:
        /*0084*/ 	.word	0x00000240


	//   ....[1]....
        /*0088*/ 	.word	0x00000410


	//----- nvinfo : EIATTR_CBANK_PARAM_SIZE
	.align		4
.L_92:
        /*008c*/ 	.byte	0x03, 0x19
        /*008e*/ 	.short	0x0028


	//----- nvinfo : EIATTR_PARAM_CBANK
	.align		4
        /*0090*/ 	.byte	0x04, 0x0a
        /*0092*/ 	.short	(.L_94 - .L_93)
	.align		4
.L_93:
        /*0094*/ 	.word	index@(.nv.constant0._Z18getNoClassesKernelPfPiS_S0_S0_)
        /*0098*/ 	.short	0x0380
        /*009a*/ 	.short	0x0028


	//----- nvinfo : EIATTR_SW_WAR
	.align		4
.L_94:
        /*009c*/ 	.byte	0x04, 0x36
        /*009e*/ 	.short	(.L_96 - .L_95)
.L_95:
        /*00a0*/ 	.word	0x00000008
.L_96:


//--------------------- .nv.info._Z9getTpFpFnPfS_iiiS_S_S_S_ --------------------------
	.section	.nv.info._Z9getTpFpFnPfS_iiiS_S_S_S_,"",@"SHT_CUDA_INFO"
	.sectionflags	@""
	.align	4


	//----- nvinfo : EIATTR_CUDA_API_VERSION
	.align		4
        /*0000*/ 	.byte	0x04, 0x37
        /*0002*/ 	.short	(.L_98 - .L_97)
.L_97:
        /*0004*/ 	.word	0x00000082


	//----- nvinfo : EIATTR_KPARAM_INFO
	.align		4
.L_98:
        /*0008*/ 	.byte	0x04, 0x17
        /*000a*/ 	.short	(.L_100 - .L_99)
.L_99:
        /*000c*/ 	.word	0x00000000
        /*0010*/ 	.short	0x0008
        /*0012*/ 	.short	0x0038
        /*0014*/ 	.byte	0x00, 0xf5, 0x21, 0x00


	//----- nvinfo : EIATTR_KPARAM_INFO
	.align		4
.L_100:
        /*0018*/ 	.byte	0x04, 0x17
        /*001a*/ 	.short	(.L_102 - .L_101)
.L_101:
        /*001c*/ 	.word	0x00000000
        /*0020*/ 	.short	0x0007
        /*0022*/ 	.short	0x0030
        /*0024*/ 	.byte	0x00, 0xf5, 0x21, 0x00


	//----- nvinfo : EIATTR_KPARAM_INFO
	.align		4
.L_102:
        /*0028*/ 	.byte	0x04, 0x17
        /*002a*/ 	.short	(.L_104 - .L_103)
.L_103:
        /*002c*/ 	.word	0x00000000
        /*0030*/ 	.short	0x0006
        /*0032*/ 	.short	0x0028
        /*0034*/ 	.byte	0x00, 0xf5, 0x21, 0x00


	//----- nvinfo : EIATTR_KPARAM_INFO
	.align		4
.L_104:
        /*0038*/ 	.byte	0x04, 0x17
        /*003a*/ 	.short	(.L_106 - .L_105)
.L_105:
        /*003c*/ 	.word	0x00000000
        /*0040*/ 	.short	0x0005
        /*0042*/ 	.short	0x0020
        /*0044*/ 	.byte	0x00, 0xf5, 0x21, 0x00


	//----- nvinfo : EIATTR_KPARAM_INFO
	.align		4
.L_106:
        /*0048*/ 	.byte	0x04, 0x17
        /*004a*/ 	.short	(.L_108 - .L_107)
.L_107:
        /*004c*/ 	.word	0x00000000
        /*0050*/ 	.short	0x0004
        /*0052*/ 	.short	0x0018
        /*0054*/ 	.byte	0x00, 0xf0, 0x11, 0x00


	//----- nvinfo : EIATTR_KPARAM_INFO
	.align		4
.L_108:
        /*0058*/ 	.byte	0x04, 0x17
        /*005a*/ 	.short	(.L_110 - .L_109)
.L_109:
        /*005c*/ 	.word	0x00000000
        /*0060*/ 	.short	0x0003
        /*0062*/ 	.short	0x0014
        /*0064*/ 	.byte	0x00, 0xf0, 0x11, 0x00


	//----- nvinfo : EIATTR_KPARAM_INFO
	.align		4
.L_110:
        /*0068*/ 	.byte	0x04, 0x17
        /*006a*/ 	.short	(.L_112 - .L_111)
.L_111:
        /*006c*/ 	.word	0x00000000
        /*0070*/ 	.short	0x0002
        /*0072*/ 	.short	0x0010
        /*0074*/ 	.byte	0x00, 0xf0, 0x11, 0x00


	//----- nvinfo : EIATTR_KPARAM_INFO
	.align		4
.L_112:
        /*0078*/ 	.byte	0x04, 0x17
        /*007a*/ 	.short	(.L_114 - .L_113)
.L_113:
        /*007c*/ 	.word	0x00000000
        /*0080*/ 	.short	0x0001
        /*0082*/ 	.short	0x0008
        /*0084*/ 	.byte	0x00, 0xf5, 0x21, 0x00


	//----- nvinfo : EIATTR_KPARAM_INFO
	.align		4
.L_114:
        /*0088*/ 	.byte	0x04, 0x17
        /*008a*/ 	.short	(.L_116 - .L_115)
.L_115:
        /*008c*/ 	.word	0x00000000
        /*0090*/ 	.short	0x0000
        /*0092*/ 	.short	0x0000
        /*0094*/ 	.byte	0x00, 0xf5, 0x21, 0x00


	//----- nvinfo : EIATTR_SPARSE_MMA_MASK
	.align		4
.L_116:
        /*0098*/ 	.byte	0x03, 0x50
        /*009a*/ 	.short	0x0000


	//----- nvinfo : EIATTR_MAXREG_COUNT
	.align		4
        /*009c*/ 	.byte	0x03, 0x1b
        /*009e*/ 	.short	0x00ff


	//----- nvinfo : EIATTR_EXTERNS
	.align		4
        /*00a0*/ 	.byte	0x04, 0x0f
        /*00a2*/ 	.short	(.L_118 - .L_117)


	//   ....[0]....
	.align		4
.L_117:
        /*00a4*/ 	.word	index@(vprintf)


	//----- nvinfo : EIATTR_MERCURY_ISA_VERSION
	.align		4
.L_118:
        /*00a8*/ 	.byte	0x03, 0x5f
        /*00aa*/ 	.short	0x0101


	//----- nvinfo : EIATTR_VRC_CTA_INIT_COUNT
	.align		4
        /*00ac*/ 	.byte	0x02, 0x4a
	.zero		1
	.zero		1


	//----- nvinfo : EIATTR_SYSCALL_OFFSETS
	.align		4
        /*00b0*/ 	.byte	0x04, 0x46
        /*00b2*/ 	.short	(.L_120 - .L_119)


	//   ....[0]....
.L_119:
        /*00b4*/ 	.word	0x00000200


	//----- nvinfo : EIATTR_EXIT_INSTR_OFFSETS
	.align		4
.L_120:
        /*00b8*/ 	.byte	0x04, 0x1c
        /*00ba*/ 	.short	(.L_122 - .L_121)


	//   ....[0]....
.L_121:
        /*00bc*/ 	.word	0x00000130


	//   ....[1]....
        /*00c0*/ 	.word	0x00000230


	//   ....[2]....
        /*00c4*/ 	.word	0x00000e30


	//   ....[3]....
        /*00c8*/ 	.word	0x00001150


	//----- nvinfo : EIATTR_CRS_STACK_SIZE
	.align		4
.L_122:
        /*00cc*/ 	.byte	0x04, 0x1e
        /*00ce*/ 	.short	(.L_124 - .L_123)
.L_123:
        /*00d0*/ 	.word	0x00000000


	//----- nvinfo : EIATTR_CBANK_PARAM_SIZE
	.align		4
.L_124:
        /*00d4*/ 	.byte	0x03, 0x19
        /*00d6*/ 	.short	0x0040


	//----- nvinfo : EIATTR_PARAM_CBANK
	.align		4
        /*00d8*/ 	.byte	0x04, 0x0a
        /*00da*/ 	.short	(.L_126 - .L_125)
	.align		4
.L_125:
        /*00dc*/ 	.word	index@(.nv.constant0._Z9getTpFpFnPfS_iiiS_S_S_S_)
        /*00e0*/ 	.short	0x0380
        /*00e2*/ 	.short	0x0040


	//----- nvinfo : EIATTR_SW_WAR
	.align		4
.L_126:
        /*00e4*/ 	.byte	0x04, 0x36
        /*00e6*/ 	.short	(.L_128 - .L_127)
.L_127:
        /*00e8*/ 	.word	0x00000008
.L_128:


//--------------------- .nv.info._Z5getF1PfS_S_S_PiS_S_S_ii --------------------------
	.section	.nv.info._Z5getF1PfS_S_S_PiS_S_S_ii,"",@"SHT_CUDA_INFO"
	.sectionflags	@""
	.align	4


	//----- nvinfo : EIATTR_CUDA_API_VERSION
	.align		4
        /*0000*/ 	.byte	0x04, 0x37
        /*0002*/ 	.short	(.L_130 - .L_129)
.L_129:
        /*0004*/ 	.word	0x00000082


	//----- nvinfo : EIATTR_KPARAM_INFO
	.align		4
.L_130:
        /*0008*/ 	.byte	0x04, 0x17
        /*000a*/ 	.short	(.L_132 - .L_131)
.L_131:
        /*000c*/ 	.word	0x00000000
        /*0010*/ 	.short	0x0009
        /*0012*/ 	.short	0x0044
        /*0014*/ 	.byte	0x00, 0xf0, 0x11, 0x00


	//----- nvinfo : EIATTR_KPARAM_INFO
	.align		4
.L_132:
        /*0018*/ 	.byte	0x04, 0x17
        /*001a*/ 	.short	(.L_134 - .L_133)
.L_133:
        /*001c*/ 	.word	0x00000000
        /*0020*/ 	.short	0x0008
        /*0022*/ 	.short	0x0040
        /*0024*/ 	.byte	0x00, 0xf0, 0x11, 0x00


	//----- nvinfo : EIATTR_KPARAM_INFO
	.align		4
.L_134:
        /*0028*/ 	.byte	0x04, 0x17
        /*002a*/ 	.short	(.L_136 - .L_135)
.L_135:
        /*002c*/ 	.word	0x00000000
        /*0030*/ 	.short	0x0007
        /*0032*/ 	.short	0x0038
        /*0034*/ 	.byte	0x00, 0xf5, 0x21, 0x00


	//----- nvinfo : EIATTR_KPARAM_INFO
	.align		4
.L_136:
        /*0038*/ 	.byte	0x04, 0x17
        /*003a*/ 	.short	(.L_138 - .L_137)
.L_137:
        /*003c*/ 	.word	0x00000000
        /*0040*/ 	.short	0x0006
        /*0042*/ 	.short	0x0030
        /*0044*/ 	.byte	0x00, 0xf5, 0x21, 0x00


	//----- nvinfo : EIATTR_KPARAM_INFO
	.align		4
.L_138:
        /*0048*/ 	.byte	0x04, 0x17
        /*004a*/ 	.short	(.L_140 - .L_139)
.L_139:
        /*004c*/ 	.word	0x00000000
        /*0050*/ 	.short	0x0005
        /*0052*/ 	.short	0x0028
        /*0054*/ 	.byte	0x00, 0xf5, 0x21, 0x00


	//----- nvinfo : EIATTR_KPARAM_INFO
	.align		4
.L_140:
        /*0058*/ 	.byte	0x04, 0x17
        /*005a*/ 	.short	(.L_142 - .L_141)
.L_141:
        /*005c*/ 	.word	0x00000000
        /*0060*/ 	.short	0x0004
        /*0062*/ 	.short	0x0020
        /*0064*/ 	.byte	0x00, 0xf5, 0x21, 0x00


	//----- nvinfo : EIATTR_KPARAM_INFO
	.align		4
.L_142:
        /*0068*/ 	.byte	0x04, 0x17
        /*006a*/ 	.short	(.L_144 - .L_143)
.L_143:
        /*006c*/ 	.word	0x00000000
        /*0070*/ 	.short	0x0003
        /*0072*/ 	.short	0x0018
        /*0074*/ 	.byte	0x00, 0xf5, 0x21, 0x00


	//----- nvinfo : EIATTR_KPARAM_INFO
	.align		4
.L_144:
        /*0078*/ 	.byte	0x04, 0x17
        /*007a*/ 	.short	(.L_146 - .L_145)
.L_145:
        /*007c*/ 	.word	0x00000000
        /*0080*/ 	.short	0x0002
        /*0082*/ 	.short	0x0010
        /*0084*/ 	.byte	0x00, 0xf5, 0x21, 0x00


	//----- nvinfo : EIATTR_KPARAM_INFO
	.align		4
.L_146:
        /*0088*/ 	.byte	0x04, 0x17
        /*008a*/ 	.short	(.L_148 - .L_147)
.L_147:
        /*008c*/ 	.word	0x00000000
        /*0090*/ 	.short	0x0001
        /*0092*/ 	.short	0x0008
        /*0094*/ 	.byte	0x00, 0xf5, 0x21, 0x00


	//----- nvinfo : EIATTR_KPARAM_INFO
	.align		4
.L_148:
        /*0098*/ 	.byte	0x04, 0x17
        /*009a*/ 	.short	(.L_150 - .L_149)
.L_149:
        /*009c*/ 	.word	0x00000000
        /*00a0*/ 	.short	0x0000
        /*00a2*/ 	.short	0x0000
        /*00a4*/ 	.byte	0x00, 0xf5, 0x21, 0x00


	//----- nvinfo : EIATTR_SPARSE_MMA_MASK
	.align		4
.L_150:
        /*00a8*/ 	.byte	0x03, 0x50
        /*00aa*/ 	.short	0x0000


	//----- nvinfo : EIATTR_MAXREG_COUNT
	.align		4
        /*00ac*/ 	.byte	0x03, 0x1b
        /*00ae*/ 	.short	0x00ff


	//----- nvinfo : EIATTR_MERCURY_ISA_VERSION
	.align		4
        /*00b0*/ 	.byte	0x03, 0x5f
        /*00b2*/ 	.short	0x0101


	//----- nvinfo : EIATTR_VRC_CTA_INIT_COUNT
	.align		4
        /*00b4*/ 	.byte	0x02, 0x4a
	.zero		1
	.zero		1


	//----- nvinfo : EIATTR_EXIT_INSTR_OFFSETS
	.align		4
        /*00b8*/ 	.byte	0x04, 0x1c
        /*00ba*/ 	.short	(.L_152 - .L_151)


	//   ....[0]....
.L_151:
        /*00bc*/ 	.word	0x00000110


	//   ....[1]....
        /*00c0*/ 	.word	0x000006f0


	//----- nvinfo : EIATTR_CRS_STACK_SIZE
	.align		4
.L_152:
        /*00c4*/ 	.byte	0x04, 0x1e
        /*00c6*/ 	.short	(.L_154 - .L_153)
.L_153:
        /*00c8*/ 	.word	0x00000000


	//----- nvinfo : EIATTR_CBANK_PARAM_SIZE
	.align		4
.L_154:
        /*00cc*/ 	.byte	0x03, 0x19
        /*00ce*/ 	.short	0x0048


	//----- nvinfo : EIATTR_PARAM_CBANK
	.align		4
        /*00d0*/ 	.byte	0x04, 0x0a
        /*00d2*/ 	.short	(.L_156 - .L_155)
	.align		4
.L_155:
        /*00d4*/ 	.word	index@(.nv.constant0._Z5getF1PfS_S_S_PiS_S_S_ii)
        /*00d8*/ 	.short	0x0380
        /*00da*/ 	.short	0x0048


	//----- nvinfo : EIATTR_SW_WAR
	.align		4
.L_156:
        /*00dc*/ 	.byte	0x04, 0x36
        /*00de*/ 	.short	(.L_158 - .L_157)
.L_157:
        /*00e0*/ 	.word	0x00000008
.L_158:


//--------------------- .nv.callgraph             --------------------------
	.section	.nv.callgraph,"",@"SHT_CUDA_CALLGRAPH"
	.align	4
	.sectionentsize	8
	.align		4
        /*0000*/ 	.word	0x00000000
	.align		4
        /*0004*/ 	.word	0xffffffff
	.align		4
        /*0008*/ 	.word	index@(_Z9getTpFpFnPfS_iiiS_S_S_S_)
	.align		4
        /*000c*/ 	.word	index@(vprintf)
	.align		4
        /*0010*/ 	.word	0x00000000
	.align		4
        /*0014*/ 	.word	0xfffffffe
	.align		4
        /*0018*/ 	.word	0x00000000
	.align		4
        /*001c*/ 	.word	0xfffffffd
	.align		4
        /*0020*/ 	.word	0x00000000
	.align		4
        /*0024*/ 	.word	0xfffffffc


//--------------------- .nv.constant4             --------------------------
	.section	.nv.constant4,"a",@progbits
	.align	8
	.align		8
.nv.constant4:
        /*0000*/ 	.dword	$str
	.align		8
        /*0008*/ 	.dword	vprintf


//--------------------- .text._Z18getSamplesPerClassPfPiS0_S_S_ --------------------------
	.section	.text._Z18getSamplesPerClassPfPiS0_S_S_,"ax",@progbits
	.align	128
        .global         _Z18getSamplesPerClassPfPiS0_S_S_
        .type           _Z18getSamplesPerClassPfPiS0_S_S_,@function
        .size           _Z18getSamplesPerClassPfPiS0_S_S_,(.L_x_68 - _Z18getSamplesPerClassPfPiS0_S_S_)
        .other          _Z18getSamplesPerClassPfPiS0_S_S_,@"STO_CUDA_ENTRY STV_DEFAULT"
_Z18getSamplesPerClassPfPiS0_S_S_:
.text._Z18getSamplesPerClassPfPiS0_S_S_:
[----:B------:R-:W-:Y:S08]  /*0000*/  LDC R1, c[0x0][0x37c] ;  /* 0x0000df00ff017b82 */ /* 0x000ff00000000800 */
[----:B------:R-:W0:Y:S01]  /*0010*/  LDC.64 R2, c[0x0][0x388] ;  /* 0x0000e200ff027b82 */ /* 0x000e220000000a00 */
[----:B------:R-:W0:Y:S02]  /*0020*/  LDCU.64 UR4, c[0x0][0x358] ;  /* 0x00006b00ff0477ac */ /* 0x000e240008000a00 */
[----:B0-----:R-:W2:Y:S02]  /*0030*/  LDG.E R0, desc[UR4][R2.64] ;  /* 0x0000000402007981 */ /* 0x001ea4000c1e1900 */
[----:B--2---:R-:W-:-:S13]  /*0040*/  ISETP.GE.AND P0, PT, R0, 0x1, PT ;  /* 0x000000010000780c */ /* 0x004fda0003f06270 */
[----:B------:R-:W-:Y:S05]  /*0050*/  @!P0 EXIT ;  /* 0x000000000000894d */ /* 0x000fea0003800000 */
[----:B------:R-:W0:Y:S01]  /*0060*/  S2R R5, SR_TID.X ;  /* 0x0000000000057919 */ /* 0x000e220000002100 */
[----:B------:R-:W0:Y:S01]  /*0070*/  LDC.64 R2, c[0x0][0x380] ;  /* 0x0000e000ff027b82 */ /* 0x000e220000000a00 */
[----:B------:R-:W-:-:S07]  /*0080*/  HFMA2 R13, -RZ, RZ, 0, 0 ;  /* 0x00000000ff0d7431 */ /* 0x000fce00000001ff */
[----:B------:R-:W1:Y:S08]  /*0090*/  LDC.64 R6, c[0x0][0x398] ;  /* 0x0000e600ff067b82 */ /* 0x000e700000000a00 */
[----:B------:R-:W2:Y:S01]  /*00a0*/  LDC.64 R8, c[0x0][0x3a0] ;  /* 0x0000e800ff087b82 */ /* 0x000ea20000000a00 */
[----:B0-----:R-:W-:-:S07]  /*00b0*/  IMAD.WIDE.U32 R2, R5, 0x4, R2 ;  /* 0x0000000405027825 */ /* 0x001fce00078e0002 */
.L_x_2:
[----:B-1----:R-:W-:Y:S01]  /*00c0*/  IMAD.WIDE.U32 R4, R13, 0x4, R6 ;  /* 0x000000040d047825 */ /* 0x002fe200078e0006 */
[----:B------:R-:W3:Y:S05]  /*00d0*/  LDG.E R10, desc[UR4][R2.64] ;  /* 0x00000004020a7981 */ /* 0x000eea000c1e1900 */
[----:B------:R-:W3:Y:S01]  /*00e0*/  LDG.E R5, desc[UR4][R4.64] ;  /* 0x0000000404057981 */ /* 0x000ee2000c1e1900 */
[----:B------:R-:W-:Y:S01]  /*00f0*/  BSSY.RECONVERGENT B0, `(.L_x_0) ;  /* 0x0000008000007945 */ /* 0x000fe20003800200 */
[----:B---3--:R-:W-:-:S13]  /*0100*/  FSETP.NEU.AND P0, PT, R10, R5, PT ;  /* 0x000000050a00720b */ /* 0x008fda0003f0d000 */
[----:B------:R-:W-:Y:S05]  /*0110*/  @P0 BRA `(.L_x_1) ;  /* 0x0000000000140947 */ /* 0x000fea0003800000 */
[----:B------:R-:W0:Y:S01]  /*0120*/  LDC.64 R10, c[0x0][0x388] ;  /* 0x0000e200ff0a7b82 */ /* 0x000e220000000a00 */
[----:B------:R-:W-:Y:S02]  /*0130*/  HFMA2 R15, -RZ, RZ, 1.875, 0 ;  /* 0x3f800000ff0f7431 */ /* 0x000fe400000001ff */
[----:B--2---:R-:W-:-:S05]  /*0140*/  IMAD.WIDE.U32 R4, R13, 0x4, R8 ;  /* 0x000000040d047825 */ /* 0x004fca00078e0008 */
[----:B------:R1:W-:Y:S04]  /*0150*/  REDG.E.ADD.F32.FTZ.RN.STRONG.GPU desc[UR4][R4.64], R15 ;  /* 0x0000000f040079a6 */ /* 0x0003e8000c12f304 */
[----:B0-----:R1:W5:Y:S02]  /*0160*/  LDG.E R0, desc[UR4][R10.64] ;  /* 0x000000040a007981 */ /* 0x001364000c1e1900 */
.L_x_1:
[----:B------:R-:W-:Y:S05]  /*0170*/  BSYNC.RECONVERGENT B0 ;  /* 0x0000000000007941 */ /* 0x000fea0003800200 */
.L_x_0:
[----:B------:R-:W-:-:S04]  /*0180*/  IADD3 R13, PT, PT, R13, 0x1, RZ ;  /* 0x000000010d0d7810 */ /* 0x000fc80007ffe0ff */
[----:B-----5:R-:W-:-:S13]  /*0190*/  ISETP.GE.AND P0, PT, R13, R0, PT ;  /* 0x000000000d00720c */ /* 0x020fda0003f06270 */
[----:B------:R-:W-:Y:S05]  /*01a0*/  @!P0 BRA `(.L_x_2) ;  /* 0xfffffffc00c48947 */ /* 0x000fea000383ffff */
[----:B------:R-:W-:Y:S05]  /*01b0*/  EXIT ;  /* 0x000000000000794d */ /* 0x000fea0003800000 */
.L_x_3:
[----:B------:R-:W-:-:S00]  /*01c0*/  BRA `(.L_x_3) ;  /* 0xfffffffc00fc7947 */ /* 0x000fc0000383ffff */
[----:B------:R-:W-:-:S00]  /*01d0*/  NOP ;  /* 0x0000000000007918 */ /* 0x000fc00000000000 */
        /* <DEDUP_REMOVED lines=10> */
.L_x_68:


//--------------------- .text._Z10getClassesPfPiS_S0_S_S0_ --------------------------
	.section	.text._Z10getClassesPfPiS_S0_S_S0_,"ax",@progbits
	.align	128
        .global         _Z10getClassesPfPiS_S0_S_S0_
        .type           _Z10getClassesPfPiS_S0_S_S0_,@function
        .size           _Z10getClassesPfPiS_S0_S_S0_,(.L_x_69 - _Z10getClassesPfPiS_S0_S_S0_)
        .other          _Z10getClassesPfPiS_S0_S_S0_,@"STO_CUDA_ENTRY STV_DEFAULT"
_Z10getClassesPfPiS_S0_S_S0_:
.text._Z10getClassesPfPiS_S0_S_S0_:
[----:B------:R-:W-:Y:S01]  /*0000*/  LDC R1, c[0x0][0x37c] ;  /* 0x0000df00ff017b82 */ /* 0x000fe20000000800 */
[----:B------:R-:W0:Y:S07]  /*0010*/  S2R R5, SR_TID.X ;  /* 0x0000000000057919 */ /* 0x000e2e0000002100 */
[----:B------:R-:W0:Y:S01]  /*0020*/  LDC.64 R2, c[0x0][0x380] ;  /* 0x0000e000ff027b82 */ /* 0x000e220000000a00 */
[----:B------:R-:W1:Y:S01]  /*0030*/  LDCU.64 UR6, c[0x0][0x358] ;  /* 0x00006b00ff0677ac */ /* 0x000e620008000a00 */
[----:B0-----:R-:W-:-:S05]  /*0040*/  IMAD.WIDE.U32 R2, R5, 0x4, R2 ;  /* 0x0000000405027825 */ /* 0x001fca00078e0002 */
[----:B-1----:R-:W2:Y:S01]  /*0050*/  LDG.E R0, desc[UR6][R2.64] ;  /* 0x0000000602007981 */ /* 0x002ea2000c1e1900 */
[----:B------:R-:W0:Y:S01]  /*0060*/  LDC.64 R8, c[0x0][0x3a8] ;  /* 0x0000ea00ff087b82 */ /* 0x000e220000000a00 */
[----:B--2---:R-:W-:-:S13]  /*0070*/  FSETP.NEU.AND P0, PT, R0, RZ, PT ;  /* 0x000000ff0000720b */ /* 0x004fda0003f0d000 */
[----:B------:R-:W1:Y:S02]  /*0080*/  @!P0 LDC.64 R6, c[0x0][0x3a0] ;  /* 0x0000e800ff068b82 */ /* 0x000e640000000a00 */
[----:B-1----:R1:W-:Y:S04]  /*0090*/  @!P0 STG.E desc[UR6][R6.64], RZ ;  /* 0x000000ff06008986 */ /* 0x0023e8000c101906 */
[----:B0-----:R-:W2:Y:S02]  /*00a0*/  @!P0 LDG.E R0, desc[UR6][R8.64] ;  /* 0x0000000608008981 */ /* 0x001ea4000c1e1900 */
[----:B------:R-:W0:Y:S08]  /*00b0*/  REDUX.OR UR5, RZ ;  /* 0x00000000ff0573c4 */ /* 0x000e300000004000 */
[----:B------:R-:W3:Y:S01]  /*00c0*/  LDC.64 R10, c[0x0][0x398] ;  /* 0x0000e600ff0a7b82 */ /* 0x000ee20000000a00 */
[----:B------:R-:W-:Y:S01]  /*00d0*/  VOTEU.ANY UR4, UPT, PT ;  /* 0x0000000000047886 */ /* 0x000fe200038e0100 */
[----:B------:R-:W4:Y:S01]  /*00e0*/  S2R R12, SR_LANEID ;  /* 0x00000000000c7919 */ /* 0x000f220000000000 */
[----:B------:R-:W-:-:S05]  /*00f0*/  UFLO.U32 UR4, UR4 ;  /* 0x00000004000472bd */ /* 0x000fca00080e0000 */
[----:B------:R-:W5:Y:S08]  /*0100*/  LDC.64 R4, c[0x0][0x388] ;  /* 0x0000e200ff047b82 */ /* 0x000f700000000a00 */
[----:B-1----:R-:W1:Y:S01]  /*0110*/  LDC.64 R6, c[0x0][0x3a0] ;  /* 0x0000e800ff067b82 */ /* 0x002e620000000a00 */
[----:B0-----:R-:W-:Y:S01]  /*0120*/  IMAD.U32 R17, RZ, RZ, UR5 ;  /* 0x00000005ff117e24 */ /* 0x001fe2000f8e00ff */
[----:B----4-:R-:W-:Y:S01]  /*0130*/  ISETP.EQ.U32.AND P1, PT, R12, UR4, PT ;  /* 0x000000040c007c0c */ /* 0x010fe2000bf22070 */
[----:B--2---:R-:W-:-:S05]  /*0140*/  @!P0 VIADD R13, R0, 0x1 ;  /* 0x00000001000d8836 */ /* 0x004fca0000000000 */
[----:B------:R0:W-:Y:S07]  /*0150*/  @!P0 STG.E desc[UR6][R8.64], R13 ;  /* 0x0000000d08008986 */ /* 0x0001ee000c101906 */
[----:B---3--:R0:W-:Y:S04]  /*0160*/  @P1 REDG.E.OR.STRONG.GPU desc[UR6][R10.64], R17 ;  /* 0x000000110a00198e */ /* 0x0081e8000f12e106 */
[----:B------:R-:W2:Y:S04]  /*0170*/  LDG.E R0, desc[UR6][R8.64] ;  /* 0x0000000608007981 */ /* 0x000ea8000c1e1900 */
[----:B-----5:R-:W2:Y:S02]  /*0180*/  LDG.E R15, desc[UR6][R4.64] ;  /* 0x00000006040f7981 */ /* 0x020ea4000c1e1900 */
[----:B--2---:R-:W-:-:S13]  /*0190*/  ISETP.GE.AND P0, PT, R0, R15, PT ;  /* 0x0000000f0000720c */ /* 0x004fda0003f06270 */
[----:B01----:R-:W-:Y:S05]  /*01a0*/  @P0 EXIT ;  /* 0x000000000000094d */ /* 0x003fea0003800000 */
.L_x_4:
[----:B------:R-:W2:Y:S01]  /*01b0*/  LDG.E R17, desc[UR6][R2.64] ;  /* 0x0000000602117981 */ /* 0x000ea2000c1e1900 */
[----:B------:R-:W0:Y:S08]  /*01c0*/  REDUX.OR UR5, RZ ;  /* 0x00000000ff0573c4 */ /* 0x000e300000004000 */
[----:B------:R-:W1:Y:S01]  /*01d0*/  LDC.64 R10, c[0x0][0x390] ;  /* 0x0000e400ff0a7b82 */ /* 0x000e620000000a00 */
[----:B------:R-:W-:Y:S01]  /*01e0*/  VOTEU.ANY UR4, UPT, PT ;  /* 0x0000000000047886 */ /* 0x000fe200038e0100 */
[----:B------:R-:W3:Y:S01]  /*01f0*/  S2R R16, SR_LANEID ;  /* 0x0000000000107919 */ /* 0x000ee20000000000 */
[----:B------:R-:W-:-:S05]  /*0200*/  UFLO.U32 UR4, UR4 ;  /* 0x00000004000472bd */ /* 0x000fca00080e0000 */
[----:B------:R-:W4:Y:S08]  /*0210*/  LDC.64 R14, c[0x0][0x398] ;  /* 0x0000e600ff0e7b82 */ /* 0x000f300000000a00 */
[----:B------:R-:W5:Y:S01]  /*0220*/  LDC.64 R8, c[0x0][0x3a8] ;  /* 0x0000ea00ff087b82 */ /* 0x000f620000000a00 */
[----:B0-----:R-:W-:Y:S01]  /*0230*/  IMAD.U32 R21, RZ, RZ, UR5 ;  /* 0x00000005ff157e24 */ /* 0x001fe2000f8e00ff */
[----:B---3--:R-:W-:-:S02]  /*0240*/  ISETP.EQ.U32.AND P1, PT, R16, UR4, PT ;  /* 0x0000000410007c0c */ /* 0x008fc4000bf22070 */
[----:B--2---:R-:W-:-:S13]  /*0250*/  FSETP.NEU.AND P0, PT, R17, RZ, PT ;  /* 0x000000ff1100720b */ /* 0x004fda0003f0d000 */
[----:B-1----:R0:W-:Y:S04]  /*0260*/  @P0 STG.E desc[UR6][R10.64], R17 ;  /* 0x000000110a000986 */ /* 0x0021e8000c101906 */
[----:B----4-:R1:W-:Y:S04]  /*0270*/  @P1 REDG.E.OR.STRONG.GPU desc[UR6][R14.64], R21 ;  /* 0x000000150e00198e */ /* 0x0103e8000f12e106 */
[----:B-----5:R-:W2:Y:S04]  /*0280*/  LDG.E R13, desc[UR6][R8.64] ;  /* 0x00000006080d7981 */ /* 0x020ea8000c1e1900 */
[----:B------:R-:W3:Y:S01]  /*0290*/  LDG.E R19, desc[UR6][R10.64] ;  /* 0x000000060a137981 */ /* 0x000ee2000c1e1900 */
[----:B--2---:R-:W-:-:S05]  /*02a0*/  IMAD.WIDE R12, R13, 0x4, R6 ;  /* 0x000000040d0c7825 */ /* 0x004fca00078e0206 */
[----:B---3--:R1:W-:Y:S04]  /*02b0*/  STG.E desc[UR6][R12.64], R19 ;  /* 0x000000130c007986 */ /* 0x0083e8000c101906 */
[----:B------:R-:W2:Y:S01]  /*02c0*/  LDG.E R0, desc[UR6][R2.64] ;  /* 0x0000000602007981 */ /* 0x000ea2000c1e1900 */
[----:B------:R-:W-:Y:S01]  /*02d0*/  VOTEU.ANY UR4, UPT, PT ;  /* 0x0000000000047886 */ /* 0x000fe200038e0100 */
[----:B0-----:R-:W-:Y:S01]  /*02e0*/  IMAD.U32 R17, RZ, RZ, UR5 ;  /* 0x00000005ff117e24 */ /* 0x001fe2000f8e00ff */
[----:B------:R-:W-:-:S06]  /*02f0*/  UFLO.U32 UR4, UR4 ;  /* 0x00000004000472bd */ /* 0x000fcc00080e0000 */
[----:B------:R-:W-:Y:S02]  /*0300*/  ISETP.EQ.U32.AND P1, PT, R16, UR4, PT ;  /* 0x0000000410007c0c */ /* 0x000fe4000bf22070 */
[----:B--2---:R-:W-:-:S13]  /*0310*/  FSETP.NEU.AND P0, PT, R0, R19, PT ;  /* 0x000000130000720b */ /* 0x004fda0003f0d000 */
[----:B------:R1:W-:Y:S04]  /*0320*/  @!P0 STG.E desc[UR6][R2.64], RZ ;  /* 0x000000ff02008986 */ /* 0x0003e8000c101906 */
[----:B------:R1:W-:Y:S04]  /*0330*/  @P1 REDG.E.OR.STRONG.GPU desc[UR6][R14.64], R17 ;  /* 0x000000110e00198e */ /* 0x0003e8000f12e106 */
[----:B------:R-:W2:Y:S02]  /*0340*/  LDG.E R0, desc[UR6][R8.64] ;  /* 0x0000000608007981 */ /* 0x000ea4000c1e1900 */
[----:B--2---:R-:W-:-:S05]  /*0350*/  VIADD R11, R0, 0x1 ;  /* 0x00000001000b7836 */ /* 0x004fca0000000000 */
[----:B------:R1:W-:Y:S04]  /*0360*/  STG.E desc[UR6][R8.64], R11 ;  /* 0x0000000b08007986 */ /* 0x0003e8000c101906 */
[----:B------:R-:W2:Y:S02]  /*0370*/  LDG.E R0, desc[UR6][R4.64] ;  /* 0x0000000604007981 */ /* 0x000ea4000c1e1900 */
[----:B--2---:R-:W-:-:S13]  /*0380*/  ISETP.GE.AND P0, PT, R11, R0, PT ;  /* 0x000000000b00720c */ /* 0x004fda0003f06270 */
[----:B-1----:R-:W-:Y:S05]  /*0390*/  @!P0 BRA `(.L_x_4) ;  /* 0xfffffffc00848947 */ /* 0x002fea000383ffff */
[----:B------:R-:W-:Y:S05]  /*03a0*/  EXIT ;  /* 0x000000000000794d */ /* 0x000fea0003800000 */
.L_x_5:
        /* <DEDUP_REMOVED lines=13> */
.L_x_69:


//--------------------- .text._Z18getNoClassesKernelPfPiS_S0_S0_ --------------------------
	.section	.text._Z18getNoClassesKernelPfPiS_S0_S0_,"ax",@progbits
	.align	128
        .global         _Z18getNoClassesKernelPfPiS_S0_S0_
        .type           _Z18getNoClassesKernelPfPiS_S0_S0_,@function
        .size           _Z18getNoClassesKernelPfPiS_S0_S0_,(.L_x_70 - _Z18getNoClassesKernelPfPiS_S0_S0_)
        .other          _Z18getNoClassesKernelPfPiS_S0_S0_,@"STO_CUDA_ENTRY STV_DEFAULT"
_Z18getNoClassesKernelPfPiS_S0_S0_:
.text._Z18getNoClassesKernelPfPiS_S0_S0_:
[----:B------:R-:W-:Y:S01]  /*0000*/  LDC R1, c[0x0][0x37c] ;  /* 0x0000df00ff017b82 */ /* 0x000fe20000000800 */
[----:B------:R-:W0:Y:S07]  /*0010*/  S2R R5, SR_TID.X ;  /* 0x0000000000057919 */ /* 0x000e2e0000002100 */
[----:B------:R-:W0:Y:S01]  /*0020*/  LDC.64 R2, c[0x0][0x380] ;  /* 0x0000e000ff027b82 */ /* 0x000e220000000a00 */
[----:B------:R-:W1:Y:S01]  /*0030*/  LDCU.64 UR6, c[0x0][0x358] ;  /* 0x00006b00ff0677ac */ /* 0x000e620008000a00 */
[----:B0-----:R-:W-:-:S05]  /*0040*/  IMAD.WIDE.U32 R2, R5, 0x4, R2 ;  /* 0x0000000405027825 */ /* 0x001fca00078e0002 */
[----:B-1----:R-:W2:Y:S02]  /*0050*/  LDG.E R0, desc[UR6][R2.64] ;  /* 0x0000000602007981 */ /* 0x002ea4000c1e1900 */
[----:B--2---:R-:W-:-:S13]  /*0060*/  FSETP.NEU.AND P0, PT, R0, RZ, PT ;  /* 0x000000ff0000720b */ /* 0x004fda0003f0d000 */
[----:B------:R-:W0:Y:S02]  /*0070*/  @!P0 LDC.64 R6, c[0x0][0x388] ;  /* 0x0000e200ff068b82 */ /* 0x000e240000000a00 */
[----:B0-----:R-:W2:Y:S06]  /*0080*/  @!P0 LDG.E R0, desc[UR6][R6.64] ;  /* 0x0000000606008981 */ /* 0x001eac000c1e1900 */
[----:B------:R-:W0:Y:S08]  /*0090*/  REDUX.OR UR5, RZ ;  /* 0x00000000ff0573c4 */ /* 0x000e300000004000 */
[----:B------:R-:W1:Y:S01]  /*00a0*/  LDC.64 R4, c[0x0][0x398] ;  /* 0x0000e600ff047b82 */ /* 0x000e620000000a00 */
[----:B------:R-:W-:Y:S01]  /*00b0*/  VOTEU.ANY UR4, UPT, PT ;  /* 0x0000000000047886 */ /* 0x000fe200038e0100 */
[----:B------:R-:W3:Y:S01]  /*00c0*/  S2R R12, SR_LANEID ;  /* 0x00000000000c7919 */ /* 0x000ee20000000000 */
[----:B------:R-:W-:Y:S01]  /*00d0*/  UFLO.U32 UR4, UR4 ;  /* 0x00000004000472bd */ /* 0x000fe200080e0000 */
[----:B0-----:R-:W-:-:S05]  /*00e0*/  IMAD.U32 R19, RZ, RZ, UR5 ;  /* 0x00000005ff137e24 */ /* 0x001fca000f8e00ff */
[----:B---3--:R-:W-:Y:S01]  /*00f0*/  ISETP.EQ.U32.AND P1, PT, R12, UR4, PT ;  /* 0x000000040c007c0c */ /* 0x008fe2000bf22070 */
[----:B--2---:R-:W-:-:S05]  /*0100*/  @!P0 VIADD R13, R0, 0x1 ;  /* 0x00000001000d8836 */ /* 0x004fca0000000000 */
[----:B------:R0:W-:Y:S07]  /*0110*/  @!P0 STG.E desc[UR6][R6.64], R13 ;  /* 0x0000000d06008986 */ /* 0x0001ee000c101906 */
[----:B-1----:R1:W-:Y:S04]  /*0120*/  @P1 REDG.E.OR.STRONG.GPU desc[UR6][R4.64], R19 ;  /* 0x000000130400198e */ /* 0x0023e8000f12e106 */
[----:B------:R-:W2:Y:S02]  /*0130*/  LDG.E R0, desc[UR6][R2.64] ;  /* 0x0000000602007981 */ /* 0x000ea4000c1e1900 */
[----:B--2---:R-:W-:-:S13]  /*0140*/  FSETP.NEU.AND P0, PT, R0, RZ, PT ;  /* 0x000000ff0000720b */ /* 0x004fda0003f0d000 */
[----:B------:R-:W2:Y:S02]  /*0150*/  @P0 LDC.64 R10, c[0x0][0x388] ;  /* 0x0000e200ff0a0b82 */ /* 0x000ea40000000a00 */
[----:B--2---:R-:W2:Y:S06]  /*0160*/  @P0 LDG.E R0, desc[UR6][R10.64] ;  /* 0x000000060a000981 */ /* 0x004eac000c1e1900 */
[----:B------:R-:W3:Y:S01]  /*0170*/  @P0 LDC.64 R8, c[0x0][0x390] ;  /* 0x0000e400ff080b82 */ /* 0x000ee20000000a00 */
[----:B------:R-:W-:Y:S02]  /*0180*/  VOTEU.ANY UR4, UPT, PT ;  /* 0x0000000000047886 */ /* 0x000fe400038e0100 */
[----:B------:R-:W-:-:S05]  /*0190*/  UFLO.U32 UR4, UR4 ;  /* 0x00000004000472bd */ /* 0x000fca00080e0000 */
[----:B0-----:R-:W0:Y:S01]  /*01a0*/  LDC.64 R6, c[0x0][0x3a0] ;  /* 0x0000e800ff067b82 */ /* 0x001e220000000a00 */
[----:B--2---:R-:W-:-:S05]  /*01b0*/  @P0 VIADD R15, R0, 0x1 ;  /* 0x00000001000f0836 */ /* 0x004fca0000000000 */
[----:B------:R1:W-:Y:S04]  /*01c0*/  @P0 STG.E desc[UR6][R10.64], R15 ;  /* 0x0000000f0a000986 */ /* 0x0003e8000c101906 */
[----:B------:R-:W3:Y:S01]  /*01d0*/  @P0 LDG.E R17, desc[UR6][R2.64] ;  /* 0x0000000602110981 */ /* 0x000ee2000c1e1900 */
[----:B------:R-:W-:Y:S01]  /*01e0*/  ISETP.EQ.U32.AND P1, PT, R12, UR4, PT ;  /* 0x000000040c007c0c */ /* 0x000fe2000bf22070 */
[----:B------:R-:W-:Y:S02]  /*01f0*/  IMAD.U32 R13, RZ, RZ, UR5 ;  /* 0x00000005ff0d7e24 */ /* 0x000fe4000f8e00ff */
[----:B---3--:R1:W-:Y:S10]  /*0200*/  @P0 STG.E desc[UR6][R8.64], R17 ;  /* 0x0000001108000986 */ /* 0x0083f4000c101906 */
[----:B------:R1:W-:Y:S04]  /*0210*/  @P1 REDG.E.OR.STRONG.GPU desc[UR6][R4.64], R13 ;  /* 0x0000000d0400198e */ /* 0x0003e8000f12e106 */
[----:B0-----:R-:W2:Y:S02]  /*0220*/  LDG.E R0, desc[UR6][R6.64] ;  /* 0x0000000606007981 */ /* 0x001ea4000c1e1900 */
[----:B--2---:R-:W-:-:S13]  /*0230*/  ISETP.GT.AND P0, PT, R0, RZ, PT ;  /* 0x000000ff0000720c */ /* 0x004fda0003f04270 */
[----:B-1----:R-:W-:Y:S05]  /*0240*/  @P0 EXIT ;  /* 0x000000000000094d */ /* 0x002fea0003800000 */
[----:B------:R-:W0:Y:S02]  /*0250*/  LDC.64 R8, c[0x0][0x390] ;  /* 0x0000e400ff087b82 */ /* 0x000e240000000a00 */
.L_x_6:
[----:B--2---:R-:W2:Y:S04]  /*0260*/  LDG.E R0, desc[UR6][R2.64] ;  /* 0x0000000602007981 */ /* 0x004ea8000c1e1900 */
[----:B0-----:R-:W3:Y:S01]  /*0270*/  LDG.E R11, desc[UR6][R8.64] ;  /* 0x00000006080b7981 */ /* 0x001ee2000c1e1900 */
[C---:B--2---:R-:W-:Y:S02]  /*0280*/  FSETP.NEU.AND P0, PT, R0.reuse, RZ, PT ;  /* 0x000000ff0000720b */ /* 0x044fe40003f0d000 */
[----:B---3--:R-:W-:-:S13]  /*0290*/  FSETP.NEU.AND P1, PT, R0, R11, PT ;  /* 0x0000000b0000720b */ /* 0x008fda0003f2d000 */
[----:B------:R-:W-:Y:S01]  /*02a0*/  @!P1 PLOP3.LUT P0, PT, PT, PT, PT, 0x8, 0x80 ;  /* 0x000000000080981c */ /* 0x000fe20003f0e170 */
[----:B------:R-:W-:-:S12]  /*02b0*/  @!P1 STG.E desc[UR6][R2.64], RZ ;  /* 0x000000ff02009986 */ /* 0x000fd8000c101906 */
[----:B------:R-:W0:Y:S02]  /*02c0*/  @P0 LDC.64 R10, c[0x0][0x388] ;  /* 0x0000e200ff0a0b82 */ /* 0x000e240000000a00 */
[----:B0-----:R-:W2:Y:S02]  /*02d0*/  @P0 LDG.E R0, desc[UR6][R10.64] ;  /* 0x000000060a000981 */ /* 0x001ea4000c1e1900 */
[----:B--2---:R-:W-:-:S05]  /*02e0*/  @P0 VIADD R13, R0, 0x1 ;  /* 0x00000001000d0836 */ /* 0x004fca0000000000 */
[----:B------:R0:W-:Y:S04]  /*02f0*/  @P0 STG.E desc[UR6][R10.64], R13 ;  /* 0x0000000d0a000986 */ /* 0x0001e8000c101906 */
[----:B------:R-:W2:Y:S01]  /*0300*/  @P0 LDG.E R15, desc[UR6][R2.64] ;  /* 0x00000006020f0981 */ /* 0x000ea2000c1e1900 */
[----:B------:R-:W1:Y:S01]  /*0310*/  S2R R12, SR_LANEID ;  /* 0x00000000000c7919 */ /* 0x000e620000000000 */
[----:B------:R-:W3:Y:S01]  /*0320*/  REDUX.OR UR5, RZ ;  /* 0x00000000ff0573c4 */ /* 0x000ee20000004000 */
[----:B------:R-:W-:Y:S02]  /*0330*/  VOTEU.ANY UR4, UPT, PT ;  /* 0x0000000000047886 */ /* 0x000fe400038e0100 */
[----:B------:R-:W-:Y:S01]  /*0340*/  UFLO.U32 UR4, UR4 ;  /* 0x00000004000472bd */ /* 0x000fe200080e0000 */
[----:B--2---:R2:W-:Y:S04]  /*0350*/  @P0 STG.E desc[UR6][R8.64], R15 ;  /* 0x0000000f08000986 */ /* 0x0045e8000c101906 */
[----:B------:R-:W4:Y:S01]  /*0360*/  @P0 LDG.E R0, desc[UR6][R6.64] ;  /* 0x0000000606000981 */ /* 0x000f22000c1e1900 */
[----:B-1----:R-:W-:Y:S01]  /*0370*/  ISETP.EQ.U32.AND P1, PT, R12, UR4, PT ;  /* 0x000000040c007c0c */ /* 0x002fe2000bf22070 */
[----:B---3--:R-:W-:-:S02]  /*0380*/  IMAD.U32 R19, RZ, RZ, UR5 ;  /* 0x00000005ff137e24 */ /* 0x008fc4000f8e00ff */
[----:B----4-:R-:W-:-:S05]  /*0390*/  @P0 VIADD R17, R0, 0xffffffff ;  /* 0xffffffff00110836 */ /* 0x010fca0000000000 */
[----:B------:R2:W-:Y:S05]  /*03a0*/  @P0 STG.E desc[UR6][R6.64], R17 ;  /* 0x0000001106000986 */ /* 0x0005ea000c101906 */
[----:B------:R2:W-:Y:S04]  /*03b0*/  @P1 REDG.E.OR.STRONG.GPU desc[UR6][R4.64], R19 ;  /* 0x000000130400198e */ /* 0x0005e8000f12e106 */
[----:B------:R-:W3:Y:S02]  /*03c0*/  LDG.E R0, desc[UR6][R6.64] ;  /* 0x0000000606007981 */ /* 0x000ee4000c1e1900 */
[C---:B---3--:R-:W-:Y:S01]  /*03d0*/  ISETP.GE.AND P0, PT, R0.reuse, RZ, PT ;  /* 0x000000ff0000720c */ /* 0x048fe20003f06270 */
[----:B0-----:R-:W-:-:S05]  /*03e0*/  VIADD R11, R0, 0x1 ;  /* 0x00000001000b7836 */ /* 0x001fca0000000000 */
[----:B------:R2:W-:Y:S07]  /*03f0*/  STG.E desc[UR6][R6.64], R11 ;  /* 0x0000000b06007986 */ /* 0x0005ee000c101906 */
[----:B------:R-:W-:Y:S05]  /*0400*/  @!P0 BRA `(.L_x_6) ;  /* 0xfffffffc00948947 */ /* 0x000fea000383ffff */
[----:B------:R-:W-:Y:S05]  /*0410*/  EXIT ;  /* 0x000000000000794d */ /* 0x000fea0003800000 */
.L_x_7:
        /* <DEDUP_REMOVED lines=14> */
.L_x_70:


//--------------------- .text._Z9getTpFpFnPfS_iiiS_S_S_S_ --------------------------
	.section	.text._Z9getTpFpFnPfS_iiiS_S_S_S_,"ax",@progbits
	.align	128
        .global         _Z9getTpFpFnPfS_iiiS_S_S_S_
        .type           _Z9getTpFpFnPfS_iiiS_S_S_S_,@function
        .size           _Z9getTpFpFnPfS_iiiS_S_S_S_,(.L_x_71 - _Z9getTpFpFnPfS_iiiS_S_S_S_)
        .other          _Z9getTpFpFnPfS_iiiS_S_S_S_,@"STO_CUDA_ENTRY STV_DEFAULT"
_Z9getTpFpFnPfS_iiiS_S_S_S_:
.text._Z9getTpFpFnPfS_iiiS_S_S_S_:
[----:B------:R-:W0:Y:S01]  /*0000*/  LDC R1, c[0x0][0x37c] ;  /* 0x0000df00ff017b82 */ /* 0x000e220000000800 */
[----:B------:R-:W1:Y:S01]  /*0010*/  S2R R3, SR_CTAID.X ;  /* 0x0000000000037919 */ /* 0x000e620000002500 */
[----:B------:R-:W2:Y:S06]  /*0020*/  LDCU UR5, c[0x0][0x2fc] ;  /* 0x00005f80ff0577ac */ /* 0x000eac0008000800 */
[----:B------:R-:W1:Y:S01]  /*0030*/  S2UR UR8, SR_CTAID.Y ;  /* 0x00000000000879c3 */ /* 0x000e620000002600 */
[----:B0-----:R-:W-:Y:S01]  /*0040*/  VIADD R1, R1, 0xfffffff8 ;  /* 0xfffffff801017836 */ /* 0x001fe20000000000 */
[----:B------:R-:W0:Y:S01]  /*0050*/  S2R R5, SR_TID.Y ;  /* 0x0000000000057919 */ /* 0x000e220000002200 */
[----:B------:R-:W3:Y:S01]  /*0060*/  LDCU UR6, c[0x0][0x360] ;  /* 0x00006c00ff0677ac */ /* 0x000ee20008000800 */
[----:B------:R-:W3:Y:S01]  /*0070*/  S2R R7, SR_TID.X ;  /* 0x0000000000077919 */ /* 0x000ee20000002100 */
[----:B------:R-:W0:Y:S03]  /*0080*/  LDCU UR7, c[0x0][0x364] ;  /* 0x00006c80ff0777ac */ /* 0x000e260008000800 */
[----:B------:R-:W1:Y:S01]  /*0090*/  LDC R0, c[0x0][0x370] ;  /* 0x0000dc00ff007b82 */ /* 0x000e620000000800 */
[----:B------:R-:W4:Y:S07]  /*00a0*/  LDCU UR4, c[0x0][0x2f8] ;  /* 0x00005f00ff0477ac */ /* 0x000f2e0008000800 */
[----:B------:R-:W5:Y:S01]  /*00b0*/  LDC.64 R8, c[0x0][0x390] ;  /* 0x0000e400ff087b82 */ /* 0x000f620000000a00 */
[----:B----4-:R-:W-:Y:S01]  /*00c0*/  IADD3 R6, P1, PT, R1, UR4, RZ ;  /* 0x0000000401067c10 */ /* 0x010fe2000ff3e0ff */
[----:B-1----:R-:W-:-:S04]  /*00d0*/  IMAD R0, R0, UR8, R3 ;  /* 0x0000000800007c24 */ /* 0x002fc8000f8e0203 */
[----:B0-----:R-:W-:Y:S02]  /*00e0*/  IMAD R0, R0, UR7, R5 ;  /* 0x0000000700007c24 */ /* 0x001fe4000f8e0205 */
[----:B-----5:R-:W-:Y:S02]  /*00f0*/  IMAD R3, R9, R8, RZ ;  /* 0x0000000809037224 */ /* 0x020fe400078e02ff */
[----:B---3--:R-:W-:Y:S02]  /*0100*/  IMAD R2, R0, UR6, R7 ;  /* 0x0000000600027c24 */ /* 0x008fe4000f8e0207 */
[----:B--2---:R-:W-:-:S03]  /*0110*/  IMAD.X R7, RZ, RZ, UR5, P1 ;  /* 0x00000005ff077e24 */ /* 0x004fc600088e06ff */
[----:B------:R-:W-:-:S13]  /*0120*/  ISETP.GE.AND P0, PT, R2, R3, PT ;  /* 0x000000030200720c */ /* 0x000fda0003f06270 */
[----:B------:R-:W-:Y:S05]  /*0130*/  @P0 EXIT ;  /* 0x000000000000094d */ /* 0x000fea0003800000 */
[----:B------:R-:W-:Y:S01]  /*0140*/  IMAD.MOV.U32 R3, RZ, RZ, R8 ;  /* 0x000000ffff037224 */ /* 0x000fe200078e0008 */
[----:B------:R-:W-:Y:S01]  /*0150*/  MOV R0, 0x8 ;  /* 0x0000000800007802 */ /* 0x000fe20000000f00 */
[----:B------:R-:W0:Y:S03]  /*0160*/  LDCU.64 UR4, c[0x4][URZ] ;  /* 0x01000000ff0477ac */ /* 0x000e260008000a00 */
[----:B------:R1:W-:Y:S01]  /*0170*/  STL.64 [R1], R2 ;  /* 0x0000000201007387 */ /* 0x0003e20000100a00 */
[----:B------:R1:W2:Y:S01]  /*0180*/  LDC.64 R8, c[0x4][R0] ;  /* 0x0100000000087b82 */ /* 0x0002a20000000a00 */
[----:B------:R-:W3:Y:S01]  /*0190*/  LDCU.64 UR36, c[0x0][0x358] ;  /* 0x00006b00ff2477ac */ /* 0x000ee20008000a00 */
[----:B------:R-:W4:Y:S01]  /*01a0*/  LDCU.64 UR38, c[0x0][0x3a8] ;  /* 0x00007500ff2677ac */ /* 0x000f220008000a00 */
[----:B------:R-:W1:Y:S01]  /*01b0*/  LDCU.64 UR40, c[0x0][0x3b0] ;  /* 0x00007600ff2877ac */ /* 0x000e620008000a00 */
[----:B------:R-:W1:Y:S01]  /*01c0*/  LDCU.64 UR42, c[0x0][0x3b8] ;  /* 0x00007700ff2a77ac */ /* 0x000e620008000a00 */
[----:B0-----:R-:W-:-:S02]  /*01d0*/  IMAD.U32 R4, RZ, RZ, UR4 ;  /* 0x00000004ff047e24 */ /* 0x001fc4000f8e00ff */
[----:B------:R-:W-:-:S07]  /*01e0*/  IMAD.U32 R5, RZ, RZ, UR5 ;  /* 0x00000005ff057e24 */ /* 0x000fce000f8e00ff */
[----:B------:R-:W-:-:S07]  /*01f0*/  LEPC R20, `(.L_x_8) ;  /* 0x000000001014794e */ /* 0x000fce0000000000 */
[----:B-1234-:R-:W-:Y:S05]  /*0200*/  CALL.ABS.NOINC R8 ;  /* 0x0000000008007343 */ /* 0x01efea0003c00000 */
.L_x_8:
[----:B------:R-:W0:Y:S02]  /*0210*/  LDC R12, c[0x0][0x398] ;  /* 0x0000e600ff0c7b82 */ /* 0x000e240000000800 */
[----:B0-----:R-:W-:-:S13]  /*0220*/  ISETP.GE.AND P0, PT, R12, 0x1, PT ;  /* 0x000000010c00780c */ /* 0x001fda0003f06270 */
[----:B------:R-:W-:Y:S05]  /*0230*/  @!P0 EXIT ;  /* 0x000000000000894d */ /* 0x000fea0003800000 */
[----:B------:R-:W0:Y:S01]  /*0240*/  LDCU UR4, c[0x0][0x390] ;  /* 0x00007200ff0477ac */ /* 0x000e220008000800 */
[----:B------:R-:W1:Y:S01]  /*0250*/  LDC.64 R4, c[0x0][0x388] ;  /* 0x0000e200ff047b82 */ /* 0x000e620000000a00 */
[----:B------:R-:W-:-:S07]  /*0260*/  IMAD.MOV.U32 R14, RZ, RZ, RZ ;  /* 0x000000ffff0e7224 */ /* 0x000fce00078e00ff */
[----:B------:R-:W2:Y:S01]  /*0270*/  LDC.64 R6, c[0x0][0x380] ;  /* 0x0000e000ff067b82 */ /* 0x000ea20000000a00 */
[C---:B0-----:R-:W-:Y:S01]  /*0280*/  VIADD R0, R2.reuse, -UR4 ;  /* 0x8000000402007c36 */ /* 0x041fe20008000000 */
[----:B------:R-:W-:-:S04]  /*0290*/  ISETP.GT.AND P0, PT, R2, UR4, PT ;  /* 0x0000000402007c0c */ /* 0x000fc8000bf04270 */
[----:B------:R-:W-:Y:S02]  /*02a0*/  SEL R15, R0, RZ, P0 ;  /* 0x000000ff000f7207 */ /* 0x000fe40000000000 */
[----:B------:R-:W-:Y:S01]  /*02b0*/  ISETP.GE.U32.AND P0, PT, R12, 0x4, PT ;  /* 0x000000040c00780c */ /* 0x000fe20003f06070 */
[----:B-1----:R-:W-:Y:S01]  /*02c0*/  IMAD.WIDE R4, R2, 0x4, R4 ;  /* 0x0000000402047825 */ /* 0x002fe200078e0204 */
[----:B------:R-:W-:-:S03]  /*02d0*/  LOP3.LUT R0, R12, 0x3, RZ, 0xc0, !PT ;  /* 0x000000030c007812 */ /* 0x000fc600078ec0ff */
[----:B------:R-:W-:Y:S02]  /*02e0*/  IMAD.MOV R3, RZ, RZ, -R15 ;  /* 0x000000ffff037224 */ /* 0x000fe400078e0a0f */
[----:B------:R-:W-:Y:S02]  /*02f0*/  IMAD R15, R15, R12, RZ ;  /* 0x0000000c0f0f7224 */ /* 0x000fe400078e02ff */
[----:B------:R-:W-:-:S04]  /*0300*/  IMAD R3, R3, UR4, R2 ;  /* 0x0000000403037c24 */ /* 0x000fc8000f8e0202 */
[----:B--2---:R-:W-:Y:S01]  /*0310*/  IMAD.WIDE R2, R3, 0x4, R6 ;  /* 0x0000000403027825 */ /* 0x004fe200078e0206 */
[----:B------:R-:W-:Y:S06]  /*0320*/  @!P0 BRA `(.L_x_9) ;  /* 0x0000000800bc8947 */ /* 0x000fec0003800000 */
[----:B------:R-:W0:Y:S01]  /*0330*/  LDCU.64 UR4, c[0x0][0x3a0] ;  /* 0x00007400ff0477ac */ /* 0x000e220008000a00 */
[----:B------:R-:W1:Y:S01]  /*0340*/  LDC.64 R6, c[0x0][0x3a8] ;  /* 0x0000ea00ff067b82 */ /* 0x000e620000000a00 */
[----:B------:R-:W-:Y:S01]  /*0350*/  LOP3.LUT R14, R12, 0x7ffffffc, RZ, 0xc0, !PT ;  /* 0x7ffffffc0c0e7812 */ /* 0x000fe200078ec0ff */
[----:B------:R-:W-:Y:S01]  /*0360*/  BSSY.RECONVERGENT B0, `(.L_x_9) ;  /* 0x00000ab000007945 */ /* 0x000fe20003800200 */
[----:B------:R-:W-:-:S04]  /*0370*/  IMAD.WIDE R16, R15, 0x4, RZ ;  /* 0x000000040f107825 */ /* 0x000fc800078e02ff */
[----:B------:R-:W-:Y:S01]  /*0380*/  IMAD.MOV.U32 R19, RZ, RZ, R15 ;  /* 0x000000ffff137224 */ /* 0x000fe200078e000f */
[----:B------:R-:W2:Y:S01]  /*0390*/  LDC.64 R8, c[0x0][0x3b0] ;  /* 0x0000ec00ff087b82 */ /* 0x000ea20000000a00 */
[----:B------:R-:W-:-:S07]  /*03a0*/  IMAD.MOV R18, RZ, RZ, -R14 ;  /* 0x000000ffff127224 */ /* 0x000fce00078e0a0e */
[----:B------:R-:W3:Y:S01]  /*03b0*/  LDC.64 R10, c[0x0][0x3b8] ;  /* 0x0000ee00ff0a7b82 */ /* 0x000ee20000000a00 */
[----:B0-----:R-:W-:-:S04]  /*03c0*/  UIADD3 UR4, UP0, UPT, UR4, 0x8, URZ ;  /* 0x0000000804047890 */ /* 0x001fc8000ff1e0ff */
[----:B------:R-:W-:Y:S02]  /*03d0*/  UIADD3.X UR5, UPT, UPT, URZ, UR5, URZ, UP0, !UPT ;  /* 0x00000005ff057290 */ /* 0x000fe400087fe4ff */
[----:B------:R-:W-:-:S04]  /*03e0*/  IMAD.U32 R12, RZ, RZ, UR4 ;  /* 0x00000004ff0c7e24 */ /* 0x000fc8000f8e00ff */
[----:B------:R-:W-:-:S07]  /*03f0*/  IMAD.U32 R13, RZ, RZ, UR5 ;  /* 0x00000005ff0d7e24 */ /* 0x000fce000f8e00ff */
.L_x_34:
[----:B------:R-:W4:Y:S04]  /*0400*/  LDG.E R20, desc[UR36][R4.64] ;  /* 0x0000002404147981 */ /* 0x000f28000c1e1900 */
[----:B------:R-:W4:Y:S01]  /*0410*/  LDG.E R21, desc[UR36][R12.64+-0x8] ;  /* 0xfffff8240c157981 */ /* 0x000f22000c1e1900 */
[----:B------:R-:W-:Y:S01]  /*0420*/  BSSY.RECONVERGENT B1, `(.L_x_10) ;  /* 0x000000b000017945 */ /* 0x000fe20003800200 */
[----:B----4-:R-:W-:-:S13]  /*0430*/  FSETP.NEU.AND P0, PT, R20, R21, PT ;  /* 0x000000151400720b */ /* 0x010fda0003f0d000 */
[----:B------:R-:W-:Y:S05]  /*0440*/  @P0 BRA `(.L_x_11) ;  /* 0x0000000000200947 */ /* 0x000fea0003800000 */
[----:B------:R-:W4:Y:S02]  /*0450*/  LDG.E R22, desc[UR36][R2.64] ;  /* 0x0000002402167981 */ /* 0x000f24000c1e1900 */
[----:B----4-:R-:W-:-:S13]  /*0460*/  FSETP.NEU.AND P0, PT, R22, R21, PT ;  /* 0x000000151600720b */ /* 0x010fda0003f0d000 */
[----:B------:R-:W-:Y:S05]  /*0470*/  @P0 BRA `(.L_x_11) ;  /* 0x0000000000140947 */ /* 0x000fea0003800000 */
[----:B------:R-:W-:Y:S02]  /*0480*/  IMAD.MOV.U32 R25, RZ, RZ, 0x3f800000 ;  /* 0x3f800000ff197424 */ /* 0x000fe400078e00ff */
[----:B-1----:R-:W-:-:S05]  /*0490*/  IMAD.WIDE R22, R19, 0x4, R6 ;  /* 0x0000000413167825 */ /* 0x002fca00078e0206 */
[----:B------:R0:W-:Y:S04]  /*04a0*/  REDG.E.ADD.F32.FTZ.RN.STRONG.GPU desc[UR36][R22.64], R25 ;  /* 0x00000019160079a6 */ /* 0x0001e8000c12f324 */
[----:B------:R0:W5:Y:S04]  /*04b0*/  LDG.E R20, desc[UR36][R4.64] ;  /* 0x0000002404147981 */ /* 0x000168000c1e1900 */
[----:B------:R0:W5:Y:S02]  /*04c0*/  LDG.E R21, desc[UR36][R12.64+-0x8] ;  /* 0xfffff8240c157981 */ /* 0x000164000c1e1900 */
.L_x_11:
[----:B------:R-:W-:Y:S05]  /*04d0*/  BSYNC.RECONVERGENT B1 ;  /* 0x0000000000017941 */ /* 0x000fea0003800200 */
.L_x_10:
[----:B-----5:R-:W-:Y:S01]  /*04e0*/  FSETP.NEU.AND P0, PT, R20, R21, PT ;  /* 0x000000151400720b */ /* 0x020fe20003f0d000 */
[----:B------:R-:W-:-:S12]  /*04f0*/  BSSY.RECONVERGENT B1, `(.L_x_12) ;  /* 0x000000a000017945 */ /* 0x000fd80003800200 */
[----:B------:R-:W-:Y:S05]  /*0500*/  @P0 BRA `(.L_x_13) ;  /* 0x0000000000200947 */ /* 0x000fea0003800000 */
[----:B0-----:R-:W4:Y:S02]  /*0510*/  LDG.E R22, desc[UR36][R2.64] ;  /* 0x0000002402167981 */ /* 0x001f24000c1e1900 */
[----:B----4-:R-:W-:-:S13]  /*0520*/  FSETP.NEU.AND P0, PT, R22, R21, PT ;  /* 0x000000151600720b */ /* 0x010fda0003f0d000 */
[----:B------:R-:W-:Y:S05]  /*0530*/  @!P0 BRA `(.L_x_13) ;  /* 0x0000000000148947 */ /* 0x000fea0003800000 */
[----:B------:R-:W-:Y:S02]  /*0540*/  IMAD.MOV.U32 R25, RZ, RZ, 0x3f800000 ;  /* 0x3f800000ff197424 */ /* 0x000fe400078e00ff */
[----:B--2---:R-:W-:-:S05]  /*0550*/  IMAD.WIDE R22, R19, 0x4, R8 ;  /* 0x0000000413167825 */ /* 0x004fca00078e0208 */
[----:B------:R4:W-:Y:S04]  /*0560*/  REDG.E.ADD.F32.FTZ.RN.STRONG.GPU desc[UR36][R22.64], R25 ;  /* 0x00000019160079a6 */ /* 0x0009e8000c12f324 */
[----:B------:R4:W5:Y:S04]  /*0570*/  LDG.E R20, desc[UR36][R4.64] ;  /* 0x0000002404147981 */ /* 0x000968000c1e1900 */
[----:B------:R4:W5:Y:S02]  /*0580*/  LDG.E R21, desc[UR36][R12.64+-0x8] ;  /* 0xfffff8240c157981 */ /* 0x000964000c1e1900 */
.L_x_13:
[----:B------:R-:W-:Y:S05]  /*0590*/  BSYNC.RECONVERGENT B1 ;  /* 0x0000000000017941 */ /* 0x000fea0003800200 */
.L_x_12:
[----:B-----5:R-:W-:Y:S01]  /*05a0*/  FSETP.NEU.AND P0, PT, R20, R21, PT ;  /* 0x000000151400720b */ /* 0x020fe20003f0d000 */
[----:B------:R-:W-:-:S12]  /*05b0*/  BSSY.RECONVERGENT B1, `(.L_x_14) ;  /* 0x0000009000017945 */ /* 0x000fd80003800200 */
[----:B------:R-:W-:Y:S05]  /*05c0*/  @!P0 BRA `(.L_x_15) ;  /* 0x00000000001c8947 */ /* 0x000fea0003800000 */
[----:B0---4-:R-:W4:Y:S02]  /*05d0*/  LDG.E R22, desc[UR36][R2.64] ;  /* 0x0000002402167981 */ /* 0x011f24000c1e1900 */
[----:B----4-:R-:W-:-:S13]  /*05e0*/  FSETP.NEU.AND P0, PT, R22, R21, PT ;  /* 0x000000151600720b */ /* 0x010fda0003f0d000 */
[----:B------:R-:W-:Y:S05]  /*05f0*/  @P0 BRA `(.L_x_15) ;  /* 0x0000000000100947 */ /* 0x000fea0003800000 */
[----:B------:R-:W-:Y:S02]  /*0600*/  IMAD.MOV.U32 R21, RZ, RZ, 0x3f800000 ;  /* 0x3f800000ff157424 */ /* 0x000fe400078e00ff */
[----:B---3--:R-:W-:-:S05]  /*0610*/  IMAD.WIDE R22, R19, 0x4, R10 ;  /* 0x0000000413167825 */ /* 0x008fca00078e020a */
[----:B------:R0:W-:Y:S04]  /*0620*/  REDG.E.ADD.F32.FTZ.RN.STRONG.GPU desc[UR36][R22.64], R21 ;  /* 0x00000015160079a6 */ /* 0x0001e8000c12f324 */
[----:B------:R0:W5:Y:S02]  /*0630*/  LDG.E R20, desc[UR36][R4.64] ;  /* 0x0000002404147981 */ /* 0x000164000c1e1900 */
.L_x_15:
[----:B------:R-:W-:Y:S05]  /*0640*/  BSYNC.RECONVERGENT B1 ;  /* 0x0000000000017941 */ /* 0x000fea0003800200 */
.L_x_14:
[----:B0-----:R-:W2:Y:S01]  /*0650*/  LDG.E R21, desc[UR36][R12.64+-0x4] ;  /* 0xfffffc240c157981 */ /* 0x001ea2000c1e1900 */
[----:B------:R-:W-:Y:S01]  /*0660*/  BSSY.RECONVERGENT B1, `(.L_x_16) ;  /* 0x000000c000017945 */ /* 0x000fe20003800200 */
[----:B--2--5:R-:W-:-:S13]  /*0670*/  FSETP.NEU.AND P0, PT, R20, R21, PT ;  /* 0x000000151400720b */ /* 0x024fda0003f0d000 */
[----:B------:R-:W-:Y:S05]  /*0680*/  @P0 BRA `(.L_x_17) ;  /* 0x0000000000240947 */ /* 0x000fea0003800000 */
[----:B----4-:R-:W2:Y:S02]  /*0690*/  LDG.E R22, desc[UR36][R2.64] ;  /* 0x0000002402167981 */ /* 0x010ea4000c1e1900 */
[----:B--2---:R-:W-:-:S13]  /*06a0*/  FSETP.NEU.AND P0, PT, R22, R21, PT ;  /* 0x000000151600720b */ /* 0x004fda0003f0d000 */
[----:B------:R-:W-:Y:S05]  /*06b0*/  @P0 BRA `(.L_x_17) ;  /* 0x0000000000180947 */ /* 0x000fea0003800000 */
[----:B------:R-:W-:Y:S01]  /*06c0*/  IADD3 R22, P0, PT, R16, UR38, RZ ;  /* 0x0000002610167c10 */ /* 0x000fe2000ff1e0ff */
[----:B------:R-:W-:-:S03]  /*06d0*/  IMAD.MOV.U32 R25, RZ, RZ, 0x3f800000 ;  /* 0x3f800000ff197424 */ /* 0x000fc600078e00ff */
[----:B------:R-:W-:-:S05]  /*06e0*/  IADD3.X R23, PT, PT, R17, UR39, RZ, P0, !PT ;  /* 0x0000002711177c10 */ /* 0x000fca00087fe4ff */
[----:B------:R0:W-:Y:S04]  /*06f0*/  REDG.E.ADD.F32.FTZ.RN.STRONG.GPU desc[UR36][R22.64+0x4], R25 ;  /* 0x00000419160079a6 */ /* 0x0001e8000c12f324 */
[----:B------:R0:W5:Y:S04]  /*0700*/  LDG.E R20, desc[UR36][R4.64] ;  /* 0x0000002404147981 */ /* 0x000168000c1e1900 */
[----:B------:R0:W5:Y:S02]  /*0710*/  LDG.E R21, desc[UR36][R12.64+-0x4] ;  /* 0xfffffc240c157981 */ /* 0x000164000c1e1900 */
.L_x_17:
[----:B------:R-:W-:Y:S05]  /*0720*/  BSYNC.RECONVERGENT B1 ;  /* 0x0000000000017941 */ /* 0x000fea0003800200 */
.L_x_16:
[----:B-----5:R-:W-:Y:S01]  /*0730*/  FSETP.NEU.AND P0, PT, R20, R21, PT ;  /* 0x000000151400720b */ /* 0x020fe20003f0d000 */
[----:B------:R-:W-:-:S12]  /*0740*/  BSSY.RECONVERGENT B1, `(.L_x_18) ;  /* 0x000000b000017945 */ /* 0x000fd80003800200 */
[----:B------:R-:W-:Y:S05]  /*0750*/  @P0 BRA `(.L_x_19) ;  /* 0x0000000000240947 */ /* 0x000fea0003800000 */
[----:B0---4-:R-:W2:Y:S02]  /*0760*/  LDG.E R22, desc[UR36][R2.64] ;  /* 0x0000002402167981 */ /* 0x011ea4000c1e1900 */
[----:B--2---:R-:W-:-:S13]  /*0770*/  FSETP.NEU.AND P0, PT, R22, R21, PT ;  /* 0x000000151600720b */ /* 0x004fda0003f0d000 */
[----:B------:R-:W-:Y:S05]  /*0780*/  @!P0 BRA `(.L_x_19) ;  /* 0x0000000000188947 */ /* 0x000fea0003800000 */
[----:B------:R-:W-:Y:S01]  /*0790*/  IADD3 R22, P0, PT, R16, UR40, RZ ;  /* 0x0000002810167c10 */ /* 0x000fe2000ff1e0ff */
[----:B------:R-:W-:-:S03]  /*07a0*/  IMAD.MOV.U32 R25, RZ, RZ, 0x3f800000 ;  /* 0x3f800000ff197424 */ /* 0x000fc600078e00ff */
[----:B------:R-:W-:-:S05]  /*07b0*/  IADD3.X R23, PT, PT, R17, UR41, RZ, P0, !PT ;  /* 0x0000002911177c10 */ /* 0x000fca00087fe4ff */
[----:B------:R2:W-:Y:S04]  /*07c0*/  REDG.E.ADD.F32.FTZ.RN.STRONG.GPU desc[UR36][R22.64+0x4], R25 ;  /* 0x00000419160079a6 */ /* 0x0005e8000c12f324 */
[----:B------:R2:W5:Y:S04]  /*07d0*/  LDG.E R20, desc[UR36][R4.64] ;  /* 0x0000002404147981 */ /* 0x000568000c1e1900 */
[----:B------:R2:W5:Y:S02]  /*07e0*/  LDG.E R21, desc[UR36][R12.64+-0x4] ;  /* 0xfffffc240c157981 */ /* 0x000564000c1e1900 */
.L_x_19:
[----:B------:R-:W-:Y:S05]  /*07f0*/  BSYNC.RECONVERGENT B1 ;  /* 0x0000000000017941 */ /* 0x000fea0003800200 */
.L_x_18:
[----:B-----5:R-:W-:Y:S01]  /*0800*/  FSETP.NEU.AND P0, PT, R20, R21, PT ;  /* 0x000000151400720b */ /* 0x020fe20003f0d000 */
[----:B------:R-:W-:-:S12]  /*0810*/  BSSY.RECONVERGENT B1, `(.L_x_20) ;  /* 0x000000a000017945 */ /* 0x000fd80003800200 */
[----:B------:R-:W-:Y:S05]  /*0820*/  @!P0 BRA `(.L_x_21) ;  /* 0x0000000000208947 */ /* 0x000fea0003800000 */
[----:B0-2-4-:R-:W2:Y:S02]  /*0830*/  LDG.E R22, desc[UR36][R2.64] ;  /* 0x0000002402167981 */ /* 0x015ea4000c1e1900 */
[----:B--2---:R-:W-:-:S13]  /*0840*/  FSETP.NEU.AND P0, PT, R22, R21, PT ;  /* 0x000000151600720b */ /* 0x004fda0003f0d000 */
[----:B------:R-:W-:Y:S05]  /*0850*/  @P0 BRA `(.L_x_21) ;  /* 0x0000000000140947 */ /* 0x000fea0003800000 */
[----:B------:R-:W-:Y:S01]  /*0860*/  IADD3 R22, P0, PT, R16, UR42, RZ ;  /* 0x0000002a10167c10 */ /* 0x000fe2000ff1e0ff */
[----:B------:R-:W-:-:S03]  /*0870*/  IMAD.MOV.U32 R21, RZ, RZ, 0x3f800000 ;  /* 0x3f800000ff157424 */ /* 0x000fc600078e00ff */
[----:B------:R-:W-:-:S05]  /*0880*/  IADD3.X R23, PT, PT, R17, UR43, RZ, P0, !PT ;  /* 0x0000002b11177c10 */ /* 0x000fca00087fe4ff */
[----:B------:R0:W-:Y:S04]  /*0890*/  REDG.E.ADD.F32.FTZ.RN.STRONG.GPU desc[UR36][R22.64+0x4], R21 ;  /* 0x00000415160079a6 */ /* 0x0001e8000c12f324 */
[----:B------:R0:W5:Y:S02]  /*08a0*/  LDG.E R20, desc[UR36][R4.64] ;  /* 0x0000002404147981 */ /* 0x000164000c1e1900 */
.L_x_21:
[----:B------:R-:W-:Y:S05]  /*08b0*/  BSYNC.RECONVERGENT B1 ;  /* 0x0000000000017941 */ /* 0x000fea0003800200 */
.L_x_20:
        /* <DEDUP_REMOVED lines=13> */
.L_x_23:
[----:B------:R-:W-:Y:S05]  /*0990*/  BSYNC.RECONVERGENT B1 ;  /* 0x0000000000017941 */ /* 0x000fea0003800200 */
.L_x_22:
        /* <DEDUP_REMOVED lines=12> */
.L_x_25:
[----:B------:R-:W-:Y:S05]  /*0a60*/  BSYNC.RECONVERGENT B1 ;  /* 0x0000000000017941 */ /* 0x000fea0003800200 */
.L_x_24:
        /* <DEDUP_REMOVED lines=11> */
.L_x_27:
[----:B------:R-:W-:Y:S05]  /*0b20*/  BSYNC.RECONVERGENT B1 ;  /* 0x0000000000017941 */ /* 0x000fea0003800200 */
.L_x_26:
[----:B0-----:R-:W2:Y:S01]  /*0b30*/  LDG.E R21, desc[UR36][R12.64+0x4] ;  /* 0x000004240c157981 */ /* 0x001ea2000c1e1900 */
[----:B------:R-:W-:Y:S01]  /*0b40*/  BSSY.RECONVERGENT B1, `(.L_x_28) ;  /* 0x000000d000017945 */ /* 0x000fe20003800200 */
[----:B------:R-:W-:Y:S01]  /*0b50*/  VIADD R18, R18, 0x4 ;  /* 0x0000000412127836 */ /* 0x000fe20000000000 */
        /* <DEDUP_REMOVED lines=11> */
.L_x_29:
[----:B------:R-:W-:Y:S05]  /*0c10*/  BSYNC.RECONVERGENT B1 ;  /* 0x0000000000017941 */ /* 0x000fea0003800200 */
.L_x_28:
[----:B-----5:R-:W-:Y:S01]  /*0c20*/  FSETP.NEU.AND P1, PT, R20, R21, PT ;  /* 0x000000151400720b */ /* 0x020fe20003f2d000 */
[----:B------:R-:W-:Y:S01]  /*0c30*/  BSSY.RECONVERGENT B1, `(.L_x_30) ;  /* 0x000000c000017945 */ /* 0x000fe20003800200 */
[----:B------:R-:W-:-:S11]  /*0c40*/  ISETP.NE.AND P0, PT, R18, RZ, PT ;  /* 0x000000ff1200720c */ /* 0x000fd60003f05270 */
        /* <DEDUP_REMOVED lines=10> */
.L_x_31:
[----:B------:R-:W-:Y:S05]  /*0cf0*/  BSYNC.RECONVERGENT B1 ;  /* 0x0000000000017941 */ /* 0x000fea0003800200 */
.L_x_30:
[----:B-----5:R-:W-:Y:S01]  /*0d00*/  FSETP.NEU.AND P1, PT, R20, R21, PT ;  /* 0x000000151400720b */ /* 0x020fe20003f2d000 */
[----:B------:R-:W-:-:S12]  /*0d10*/  BSSY.RECONVERGENT B1, `(.L_x_32) ;  /* 0x0000009000017945 */ /* 0x000fd80003800200 */
[----:B------:R-:W-:Y:S05]  /*0d20*/  @!P1 BRA `(.L_x_33) ;  /* 0x00000000001c9947 */ /* 0x000fea0003800000 */
[----:B------:R-:W5:Y:S02]  /*0d30*/  LDG.E R20, desc[UR36][R2.64] ;  /* 0x0000002402147981 */ /* 0x000f64000c1e1900 */
[----:B-----5:R-:W-:-:S13]  /*0d40*/  FSETP.NEU.AND P1, PT, R20, R21, PT ;  /* 0x000000151400720b */ /* 0x020fda0003f2d000 */
[----:B------:R-:W-:Y:S05]  /*0d50*/  @P1 BRA `(.L_x_33) ;  /* 0x0000000000101947 */ /* 0x000fea0003800000 */
[----:B------:R-:W-:Y:S01]  /*0d60*/  IADD3 R20, P1, PT, R16, UR42, RZ ;  /* 0x0000002a10147c10 */ /* 0x000fe2000ff3e0ff */
[----:B0-2-4-:R-:W-:-:S03]  /*0d70*/  IMAD.MOV.U32 R23, RZ, RZ, 0x3f800000 ;  /* 0x3f800000ff177424 */ /* 0x015fc600078e00ff */
[----:B------:R-:W-:-:S05]  /*0d80*/  IADD3.X R21, PT, PT, R17, UR43, RZ, P1, !PT ;  /* 0x0000002b11157c10 */ /* 0x000fca0008ffe4ff */
[----:B------:R0:W-:Y:S04]  /*0d90*/  REDG.E.ADD.F32.FTZ.RN.STRONG.GPU desc[UR36][R20.64+0xc], R23 ;  /* 0x00000c17140079a6 */ /* 0x0001e8000c12f324 */
.L_x_33:
[----:B------:R-:W-:Y:S05]  /*0da0*/  BSYNC.RECONVERGENT B1 ;  /* 0x0000000000017941 */ /* 0x000fea0003800200 */
.L_x_32:
[----:B------:R-:W-:Y:S01]  /*0db0*/  IADD3 R16, P2, PT, R16, 0x10, RZ ;  /* 0x0000001010107810 */ /* 0x000fe20007f5e0ff */
[----:B------:R-:W-:Y:S01]  /*0dc0*/  VIADD R19, R19, 0x4 ;  /* 0x0000000413137836 */ /* 0x000fe20000000000 */
[----:B0-2-4-:R-:W-:-:S03]  /*0dd0*/  IADD3 R12, P1, PT, R12, 0x10, RZ ;  /* 0x000000100c0c7810 */ /* 0x015fc60007f3e0ff */
[----:B------:R-:W-:Y:S02]  /*0de0*/  IMAD.X R17, RZ, RZ, R17, P2 ;  /* 0x000000ffff117224 */ /* 0x000fe400010e0611 */
[----:B------:R-:W-:Y:S01]  /*0df0*/  IMAD.X R13, RZ, RZ, R13, P1 ;  /* 0x000000ffff0d7224 */ /* 0x000fe200008e060d */
[----:B------:R-:W-:Y:S07]  /*0e00*/  @P0 BRA `(.L_x_34) ;  /* 0xfffffff4007c0947 */ /* 0x000fee000383ffff */
[----:B------:R-:W-:Y:S05]  /*0e10*/  BSYNC.RECONVERGENT B0 ;  /* 0x0000000000007941 */ /* 0x000fea0003800200 */
.L_x_9:
[----:B------:R-:W-:-:S13]  /*0e20*/  ISETP.NE.AND P0, PT, R0, RZ, PT ;  /* 0x000000ff0000720c */ /* 0x000fda0003f05270 */
[----:B------:R-:W-:Y:S05]  /*0e30*/  @!P0 EXIT ;  /* 0x000000000000894d */ /* 0x000fea0003800000 */
[----:B------:R-:W0:Y:S01]  /*0e40*/  LDC.64 R12, c[0x0][0x3a0] ;  /* 0x0000e800ff0c7b82 */ /* 0x000e220000000a00 */
[----:B------:R-:W-:Y:S02]  /*0e50*/  IMAD.IADD R15, R15, 0x1, R14 ;  /* 0x000000010f0f7824 */ /* 0x000fe400078e020e */
[----:B------:R-:W-:-:S05]  /*0e60*/  IMAD.MOV R0, RZ, RZ, -R0 ;  /* 0x000000ffff007224 */ /* 0x000fca00078e0a00 */
[----:B-1----:R-:W1:Y:S08]  /*0e70*/  LDC.64 R6, c[0x0][0x3a8] ;  /* 0x0000ea00ff067b82 */ /* 0x002e700000000a00 */
[----:B------:R-:W2:Y:S08]  /*0e80*/  LDC.64 R8, c[0x0][0x3b0] ;  /* 0x0000ec00ff087b82 */ /* 0x000eb00000000a00 */
[----:B---3--:R-:W3:Y:S01]  /*0e90*/  LDC.64 R10, c[0x0][0x3b8] ;  /* 0x0000ee00ff0a7b82 */ /* 0x008ee20000000a00 */
[----:B0-----:R-:W-:-:S07]  /*0ea0*/  IMAD.WIDE.U32 R12, R14, 0x4, R12 ;  /* 0x000000040e0c7825 */ /* 0x001fce00078e000c */
.L_x_41:
[----:B------:R-:W4:Y:S04]  /*0eb0*/  LDG.E R14, desc[UR36][R4.64] ;  /* 0x00000024040e7981 */ /* 0x000f28000c1e1900 */
[----:B------:R-:W4:Y:S01]  /*0ec0*/  LDG.E R19, desc[UR36][R12.64] ;  /* 0x000000240c137981 */ /* 0x000f22000c1e1900 */
[----:B------:R-:W-:Y:S01]  /*0ed0*/  BSSY.RECONVERGENT B0, `(.L_x_35) ;  /* 0x000000c000007945 */ /* 0x000fe20003800200 */
[----:B------:R-:W-:Y:S01]  /*0ee0*/  VIADD R0, R0, 0x1 ;  /* 0x0000000100007836 */ /* 0x000fe20000000000 */
        /* <DEDUP_REMOVED lines=10> */
.L_x_36:
[----:B------:R-:W-:Y:S05]  /*0f90*/  BSYNC.RECONVERGENT B0 ;  /* 0x0000000000007941 */ /* 0x000fea0003800200 */
.L_x_35:
[----:B-----5:R-:W-:Y:S01]  /*0fa0*/  FSETP.NEU.AND P1, PT, R14, R19, PT ;  /* 0x000000130e00720b */ /* 0x020fe20003f2d000 */
[----:B------:R-:W-:Y:S01]  /*0fb0*/  BSSY.RECONVERGENT B0, `(.L_x_37) ;  /* 0x000000b000007945 */ /* 0x000fe20003800200 */
[----:B------:R-:W-:-:S11]  /*0fc0*/  ISETP.NE.AND P0, PT, R0, RZ, PT ;  /* 0x000000ff0000720c */ /* 0x000fd60003f05270 */
        /* <DEDUP_REMOVED lines=9> */
.L_x_38:
[----:B------:R-:W-:Y:S05]  /*1060*/  BSYNC.RECONVERGENT B0 ;  /* 0x0000000000007941 */ /* 0x000fea0003800200 */
.L_x_37:
[----:B-----5:R-:W-:Y:S01]  /*1070*/  FSETP.NEU.AND P1, PT, R14, R19, PT ;  /* 0x000000130e00720b */ /* 0x020fe20003f2d000 */
[----:B------:R-:W-:-:S12]  /*1080*/  BSSY.RECONVERGENT B0, `(.L_x_39) ;  /* 0x0000008000007945 */ /* 0x000fd80003800200 */
[----:B------:R-:W-:Y:S05]  /*1090*/  @!P1 BRA `(.L_x_40) ;  /* 0x0000000000189947 */ /* 0x000fea0003800000 */
[----:B------:R-:W5:Y:S02]  /*10a0*/  LDG.E R14, desc[UR36][R2.64] ;  /* 0x00000024020e7981 */ /* 0x000f64000c1e1900 */
[----:B-----5:R-:W-:-:S13]  /*10b0*/  FSETP.NEU.AND P1, PT, R14, R19, PT ;  /* 0x000000130e00720b */ /* 0x020fda0003f2d000 */
[----:B------:R-:W-:Y:S05]  /*10c0*/  @P1 BRA `(.L_x_40) ;  /* 0x00000000000c1947 */ /* 0x000fea0003800000 */
[----:B------:R-:W-:Y:S02]  /*10d0*/  IMAD.MOV.U32 R19, RZ, RZ, 0x3f800000 ;  /* 0x3f800000ff137424 */ /* 0x000fe400078e00ff */
[----:B0--34-:R-:W-:-:S05]  /*10e0*/  IMAD.WIDE R16, R15, 0x4, R10 ;  /* 0x000000040f107825 */ /* 0x019fca00078e020a */
[----:B------:R0:W-:Y:S02]  /*10f0*/  REDG.E.ADD.F32.FTZ.RN.STRONG.GPU desc[UR36][R16.64], R19 ;  /* 0x00000013100079a6 */ /* 0x0001e4000c12f324 */
.L_x_40:
[----:B------:R-:W-:Y:S05]  /*1100*/  BSYNC.RECONVERGENT B0 ;  /* 0x0000000000007941 */ /* 0x000fea0003800200 */
.L_x_39:
[----:B0---4-:R-:W-:Y:S01]  /*1110*/  IADD3 R12, P1, PT, R12, 0x4, RZ ;  /* 0x000000040c0c7810 */ /* 0x011fe20007f3e0ff */
[----:B------:R-:W-:-:S04]  /*1120*/  VIADD R15, R15, 0x1 ;  /* 0x000000010f0f7836 */ /* 0x000fc80000000000 */
[----:B------:R-:W-:Y:S01]  /*1130*/  IMAD.X R13, RZ, RZ, R13, P1 ;  /* 0x000000ffff0d7224 */ /* 0x000fe200008e060d */
[----:B------:R-:W-:Y:S07]  /*1140*/  @P0 BRA `(.L_x_41) ;  /* 0xfffffffc00580947 */ /* 0x000fee000383ffff */
[----:B------:R-:W-:Y:S05]  /*1150*/  EXIT ;  /* 0x000000000000794d */ /* 0x000fea0003800000 */
.L_x_42:
        /* <DEDUP_REMOVED lines=10> */
.L_x_71:


//--------------------- .text._Z5getF1PfS_S_S_PiS_S_S_ii --------------------------
	.section	.text._Z5getF1PfS_S_S_PiS_S_S_ii,"ax",@progbits
	.align	128
        .global         _Z5getF1PfS_S_S_PiS_S_S_ii
        .type           _Z5getF1PfS_S_S_PiS_S_S_ii,@function
        .size           _Z5getF1PfS_S_S_PiS_S_S_ii,(.L_x_67 - _Z5getF1PfS_S_S_PiS_S_S_ii)
        .other          _Z5getF1PfS_S_S_PiS_S_S_ii,@"STO_CUDA_ENTRY STV_DEFAULT"
_Z5getF1PfS_S_S_PiS_S_S_ii:
.text._Z5getF1PfS_S_S_PiS_S_S_ii:
[----:B------:R-:W-:Y:S08]  /*0000*/  LDC R1, c[0x0][0x37c] ;  /* 0x0000df00ff017b82 */ /* 0x000ff00000000800 */
[----:B------:R-:W0:Y:S01]  /*0010*/  LDC.64 R2, c[0x0][0x3a0] ;  /* 0x0000e800ff027b82 */ /* 0x000e220000000a00 */
[----:B------:R-:W0:Y:S01]  /*0020*/  LDCU.64 UR4, c[0x0][0x358] ;  /* 0x00006b00ff0477ac */ /* 0x000e220008000a00 */
[----:B------:R-:W1:Y:S01]  /*0030*/  S2R R5, SR_CTAID.X ;  /* 0x0000000000057919 */ /* 0x000e620000002500 */
[----:B------:R-:W2:Y:S01]  /*0040*/  LDCU UR6, c[0x0][0x360] ;  /* 0x00006c00ff0677ac */ /* 0x000ea20008000800 */
[----:B------:R-:W3:Y:S04]  /*0050*/  S2R R7, SR_TID.Y ;  /* 0x0000000000077919 */ /* 0x000ee80000002200 */
[----:B------:R-:W1:Y:S01]  /*0060*/  S2UR UR8, SR_CTAID.Y ;  /* 0x00000000000879c3 */ /* 0x000e620000002600 */
[----:B------:R-:W4:Y:S01]  /*0070*/  LDCU UR9, c[0x0][0x3c4] ;  /* 0x00007880ff0977ac */ /* 0x000f220008000800 */
[----:B0-----:R-:W4:Y:S01]  /*0080*/  LDG.E R2, desc[UR4][R2.64] ;  /* 0x0000000402027981 */ /* 0x001f22000c1e1900 */
[----:B------:R-:W3:Y:S05]  /*0090*/  LDCU UR7, c[0x0][0x364] ;  /* 0x00006c80ff0777ac */ /* 0x000eea0008000800 */
[----:B------:R-:W1:Y:S01]  /*00a0*/  LDC R0, c[0x0][0x370] ;  /* 0x0000dc00ff007b82 */ /* 0x000e620000000800 */
[----:B------:R-:W2:Y:S01]  /*00b0*/  S2R R9, SR_TID.X ;  /* 0x0000000000097919 */ /* 0x000ea20000002100 */
[----:B-1----:R-:W-:-:S04]  /*00c0*/  IMAD R0, R0, UR8, R5 ;  /* 0x0000000800007c24 */ /* 0x002fc8000f8e0205 */
[----:B---3--:R-:W-:-:S04]  /*00d0*/  IMAD R0, R0, UR7, R7 ;  /* 0x0000000700007c24 */ /* 0x008fc8000f8e0207 */
[----:B--2---:R-:W-:Y:S02]  /*00e0*/  IMAD R26, R0, UR6, R9 ;  /* 0x00000006001a7c24 */ /* 0x004fe4000f8e0209 */
[----:B----4-:R-:W-:-:S05]  /*00f0*/  IMAD R3, R2, UR9, RZ ;  /* 0x0000000902037c24 */ /* 0x010fca000f8e02ff */
[----:B------:R-:W-:-:S13]  /*0100*/  ISETP.GE.AND P0, PT, R26, R3, PT ;  /* 0x000000031a00720c */ /* 0x000fda0003f06270 */
[----:B------:R-:W-:Y:S05]  /*0110*/  @P0 EXIT ;  /* 0x000000000000094d */ /* 0x000fea0003800000 */
[----:B------:R-:W0:Y:S08]  /*0120*/  LDC.64 R4, c[0x0][0x388] ;  /* 0x0000e200ff047b82 */ /* 0x000e300000000a00 */
[----:B------:R-:W1:Y:S08]  /*0130*/  LDC.64 R8, c[0x0][0x390] ;  /* 0x0000e400ff087b82 */ /* 0x000e700000000a00 */
[----:B------:R-:W2:Y:S01]  /*0140*/  LDC.64 R6, c[0x0][0x380] ;  /* 0x0000e000ff067b82 */ /* 0x000ea20000000a00 */
[----:B0-----:R-:W-:-:S07]  /*0150*/  IMAD.WIDE R4, R26, 0x4, R4 ;  /* 0x000000041a047825 */ /* 0x001fce00078e0204 */
[----:B------:R-:W0:Y:S01]  /*0160*/  LDC.64 R18, c[0x0][0x3b0] ;  /* 0x0000ec00ff127b82 */ /* 0x000e220000000a00 */
[----:B------:R-:W3:Y:S01]  /*0170*/  LDG.E R0, desc[UR4][R4.64] ;  /* 0x0000000404007981 */ /* 0x000ee2000c1e1900 */
[----:B-1----:R-:W-:-:S05]  /*0180*/  IMAD.WIDE R8, R26, 0x4, R8 ;  /* 0x000000041a087825 */ /* 0x002fca00078e0208 */
[----:B------:R-:W3:Y:S01]  /*0190*/  LDG.E R3, desc[UR4][R8.64] ;  /* 0x0000000408037981 */ /* 0x000ee2000c1e1900 */
[----:B--2---:R-:W-:-:S05]  /*01a0*/  IMAD.WIDE R6, R26, 0x4, R6 ;  /* 0x000000041a067825 */ /* 0x004fca00078e0206 */
[----:B------:R-:W2:Y:S01]  /*01b0*/  LDG.E R14, desc[UR4][R6.64] ;  /* 0x00000004060e7981 */ /* 0x000ea2000c1e1900 */
[----:B------:R-:W-:Y:S01]  /*01c0*/  IMAD.MOV.U32 R2, RZ, RZ, 0x1 ;  /* 0x00000001ff027424 */ /* 0x000fe200078e00ff */
[----:B------:R-:W-:Y:S01]  /*01d0*/  ISETP.GT.AND P0, PT, R26, UR9, PT ;  /* 0x000000091a007c0c */ /* 0x000fe2000bf04270 */
[----:B------:R-:W-:Y:S01]  /*01e0*/  BSSY.RECONVERGENT B0, `(.L_x_43) ;  /* 0x0000018000007945 */ /* 0x000fe20003800200 */
[----:B---3--:R-:W-:-:S04]  /*01f0*/  FADD R0, R0, R3 ;  /* 0x0000000300007221 */ /* 0x008fc80000000000 */
[----:B------:R-:W-:Y:S08]  /*0200*/  F2F.F64.F32 R16, R0 ;  /* 0x0000000000107310 */ /* 0x000ff00000201800 */
[----:B--2---:R-:W1:Y:S02]  /*0210*/  F2F.F64.F32 R14, R14 ;  /* 0x0000000e000e7310 */ /* 0x004e640000201800 */
[----:B-1----:R-:W-:-:S06]  /*0220*/  DFMA R16, R16, 0.5, R14 ;  /* 0x3fe000001010782b */ /* 0x002fcc000000000e */
[----:B------:R-:W1:Y:S02]  /*0230*/  MUFU.RCP64H R3, R17 ;  /* 0x0000001100037308 */ /* 0x000e640000001800 */
[----:B-1----:R-:W-:-:S08]  /*0240*/  DFMA R10, -R16, R2, 1 ;  /* 0x3ff00000100a742b */ /* 0x002fd00000000102 */
[----:B------:R-:W-:-:S08]  /*0250*/  DFMA R10, R10, R10, R10 ;  /* 0x0000000a0a0a722b */ /* 0x000fd0000000000a */
[----:B------:R-:W-:-:S08]  /*0260*/  DFMA R10, R2, R10, R2 ;  /* 0x0000000a020a722b */ /* 0x000fd00000000002 */
[----:B------:R-:W-:-:S08]  /*0270*/  DFMA R2, -R16, R10, 1 ;  /* 0x3ff000001002742b */ /* 0x000fd0000000010a */
[----:B------:R-:W-:-:S08]  /*0280*/  DFMA R2, R10, R2, R10 ;  /* 0x000000020a02722b */ /* 0x000fd0000000000a */
[----:B------:R-:W-:-:S08]  /*0290*/  DMUL R12, R14, R2 ;  /* 0x000000020e0c7228 */ /* 0x000fd00000000000 */
[----:B------:R-:W-:-:S08]  /*02a0*/  DFMA R10, -R16, R12, R14 ;  /* 0x0000000c100a722b */ /* 0x000fd0000000010e */
[----:B------:R-:W-:Y:S01]  /*02b0*/  DFMA R12, R2, R10, R12 ;  /* 0x0000000a020c722b */ /* 0x000fe2000000000c */
[----:B------:R-:W-:-:S09]  /*02c0*/  FSETP.GEU.AND P2, PT, |R15|, 6.5827683646048100446e-37, PT ;  /* 0x036000000f00780b */ /* 0x000fd20003f4e200 */
[----:B------:R-:W-:-:S05]  /*02d0*/  FFMA R0, RZ, R17, R13 ;  /* 0x00000011ff007223 */ /* 0x000fca000000000d */
[----:B------:R-:W-:Y:S01]  /*02e0*/  FSETP.GT.AND P1, PT, |R0|, 1.469367938527859385e-39, PT ;  /* 0x001000000000780b */ /* 0x000fe20003f24200 */
[----:B------:R-:W-:-:S05]  /*02f0*/  VIADD R3, R26, -UR9 ;  /* 0x800000091a037c36 */ /* 0x000fca0008000000 */
[----:B------:R-:W-:-:S05]  /*0300*/  SEL R3, R3, RZ, P0 ;  /* 0x000000ff03037207 */ /* 0x000fca0000000000 */
[----:B0-----:R-:W-:Y:S02]  /*0310*/  IMAD.WIDE R10, R3, 0x4, R18 ;  /* 0x00000004030a7825 */ /* 0x001fe400078e0212 */
[----:B------:R-:W-:Y:S05]  /*0320*/  @P1 BRA P2, `(.L_x_44) ;  /* 0x00000000000c1947 */ /* 0x000fea0001000000 */
[----:B------:R-:W-:-:S07]  /*0330*/  MOV R28, 0x350 ;  /* 0x00000350001c7802 */ /* 0x000fce0000000f00 */
[----:B------:R-:W-:Y:S05]  /*0340*/  CALL.REL.NOINC `($__internal_0_$__cuda_sm20_div_rn_f64_full) ;  /* 0x0000000000ec7944 */ /* 0x000fea0003c00000 */
[----:B------:R-:W-:-:S07]  /*0350*/  IMAD.MOV.U32 R12, RZ, RZ, R2 ;  /* 0x000000ffff0c7224 */ /* 0x000fce00078e0002 */
.L_x_44:
[----:B------:R-:W-:Y:S05]  /*0360*/  BSYNC.RECONVERGENT B0 ;  /* 0x0000000000007941 */ /* 0x000fea0003800200 */
.L_x_43:
[----:B------:R-:W0:Y:S01]  /*0370*/  LDC.64 R16, c[0x0][0x3a0] ;  /* 0x0000e800ff107b82 */ /* 0x000e220000000a00 */
[----:B------:R-:W1:Y:S01]  /*0380*/  F2F.F32.F64 R19, R12 ;  /* 0x0000000c00137310 */ /* 0x000e620000301000 */
[----:B------:R-:W2:Y:S06]  /*0390*/  LDCU UR6, c[0x0][0x3c0] ;  /* 0x00007800ff0677ac */ /* 0x000eac0008000800 */
[----:B------:R-:W3:Y:S01]  /*03a0*/  LDC.64 R14, c[0x0][0x3a8] ;  /* 0x0000ea00ff0e7b82 */ /* 0x000ee20000000a00 */
[----:B-1----:R1:W-:Y:S07]  /*03b0*/  REDG.E.ADD.F32.FTZ.RN.STRONG.GPU desc[UR4][R10.64], R19 ;  /* 0x000000130a0079a6 */ /* 0x0023ee000c12f304 */
[----:B------:R-:W4:Y:S01]  /*03c0*/  LDC.64 R12, c[0x0][0x3b8] ;  /* 0x0000ee00ff0c7b82 */ /* 0x000f220000000a00 */
[----:B0-----:R-:W5:Y:S02]  /*03d0*/  LDG.E R16, desc[UR4][R16.64] ;  /* 0x0000000410107981 */ /* 0x001f64000c1e1900 */
[----:B-----5:R-:W-:-:S04]  /*03e0*/  IMAD.MOV R21, RZ, RZ, -R16 ;  /* 0x000000ffff157224 */ /* 0x020fc800078e0a10 */
[----:B------:R-:W-:-:S04]  /*03f0*/  IMAD R21, R3, R21, R26 ;  /* 0x0000001503157224 */ /* 0x000fc800078e021a */
[----:B---3--:R-:W-:-:S05]  /*0400*/  IMAD.WIDE R14, R21, 0x4, R14 ;  /* 0x00000004150e7825 */ /* 0x008fca00078e020e */
[----:B------:R-:W3:Y:S01]  /*0410*/  LDG.E R0, desc[UR4][R14.64] ;  /* 0x000000040e007981 */ /* 0x000ee2000c1e1900 */
[----:B--2---:R-:W-:Y:S01]  /*0420*/  I2FP.F32.S32 R21, UR6 ;  /* 0x0000000600157c45 */ /* 0x004fe20008201400 */
[----:B------:R-:W-:Y:S03]  /*0430*/  BSSY.RECONVERGENT B0, `(.L_x_45) ;  /* 0x000000d000007945 */ /* 0x000fe60003800200 */
[----:B------:R-:W1:Y:S02]  /*0440*/  MUFU.RCP R2, R21 ;  /* 0x0000001500027308 */ /* 0x000e640000001000 */
[----:B-1----:R-:W-:-:S04]  /*0450*/  FFMA R11, -R21, R2, 1 ;  /* 0x3f800000150b7423 */ /* 0x002fc80000000102 */
[----:B------:R-:W-:Y:S01]  /*0460*/  FFMA R17, R2, R11, R2 ;  /* 0x0000000b02117223 */ /* 0x000fe20000000002 */
[----:B----4-:R-:W-:Y:S01]  /*0470*/  IMAD.WIDE R10, R3, 0x4, R12 ;  /* 0x00000004030a7825 */ /* 0x010fe200078e020c */
[----:B---3--:R-:W0:Y:S03]  /*0480*/  FCHK P0, R0, R21 ;  /* 0x0000001500007302 */ /* 0x008e260000000000 */
[----:B------:R-:W-:-:S04]  /*0490*/  FFMA R2, R0, R17, RZ ;  /* 0x0000001100027223 */ /* 0x000fc800000000ff */
[----:B------:R-:W-:-:S04]  /*04a0*/  FFMA R16, -R21, R2, R0 ;  /* 0x0000000215107223 */ /* 0x000fc80000000100 */
[----:B------:R-:W-:Y:S01]  /*04b0*/  FFMA R12, R17, R16, R2 ;  /* 0x00000010110c7223 */ /* 0x000fe20000000002 */
[----:B0-----:R-:W-:Y:S06]  /*04c0*/  @!P0 BRA `(.L_x_46) ;  /* 0x00000000000c8947 */ /* 0x001fec0003800000 */
[----:B------:R-:W-:-:S07]  /*04d0*/  MOV R2, 0x4f0 ;  /* 0x000004f000027802 */ /* 0x000fce0000000f00 */
[----:B------:R-:W-:Y:S05]  /*04e0*/  CALL.REL.NOINC `($__internal_1_$__cuda_sm3x_div_rn_noftz_f32_slowpath) ;  /* 0x0000000400fc7944 */ /* 0x000fea0003c00000 */
[----:B------:R-:W-:-:S07]  /*04f0*/  IMAD.MOV.U32 R12, RZ, RZ, R0 ;  /* 0x000000ffff0c7224 */ /* 0x000fce00078e0000 */
.L_x_46:
[----:B------:R-:W-:Y:S05]  /*0500*/  BSYNC.RECONVERGENT B0 ;  /* 0x0000000000007941 */ /* 0x000fea0003800200 */
.L_x_45:
[----:B------:R-:W2:Y:S04]  /*0510*/  LDG.E R4, desc[UR4][R4.64] ;  /* 0x0000000404047981 */ /* 0x000ea8000c1e1900 */
[----:B------:R-:W2:Y:S04]  /*0520*/  LDG.E R9, desc[UR4][R8.64] ;  /* 0x0000000408097981 */ /* 0x000ea8000c1e1900 */
[----:B------:R-:W3:Y:S01]  /*0530*/  LDG.E R14, desc[UR4][R6.64] ;  /* 0x00000004060e7981 */ /* 0x000ee2000c1e1900 */
[----:B------:R-:W-:Y:S01]  /*0540*/  IMAD.MOV.U32 R2, RZ, RZ, 0x1 ;  /* 0x00000001ff027424 */ /* 0x000fe200078e00ff */
[----:B------:R-:W-:Y:S01]  /*0550*/  BSSY.RECONVERGENT B0, `(.L_x_47) ;  /* 0x0000016000007945 */ /* 0x000fe20003800200 */
[----:B--2---:R-:W-:Y:S01]  /*0560*/  FADD R0, R4, R9 ;  /* 0x0000000904007221 */ /* 0x004fe20000000000 */
[----:B---3--:R-:W-:Y:S08]  /*0570*/  F2F.F64.F32 R14, R14 ;  /* 0x0000000e000e7310 */ /* 0x008ff00000201800 */
[----:B------:R-:W0:Y:S02]  /*0580*/  F2F.F64.F32 R16, R0 ;  /* 0x0000000000107310 */ /* 0x000e240000201800 */
[----:B0-----:R-:W-:-:S06]  /*0590*/  DFMA R16, R16, 0.5, R14 ;  /* 0x3fe000001010782b */ /* 0x001fcc000000000e */
[----:B------:R-:W0:Y:S02]  /*05a0*/  MUFU.RCP64H R3, R17 ;  /* 0x0000001100037308 */ /* 0x000e240000001800 */
[----:B0-----:R-:W-:-:S08]  /*05b0*/  DFMA R18, -R16, R2, 1 ;  /* 0x3ff000001012742b */ /* 0x001fd00000000102 */
[----:B------:R-:W-:-:S08]  /*05c0*/  DFMA R18, R18, R18, R18 ;  /* 0x000000121212722b */ /* 0x000fd00000000012 */
[----:B------:R-:W-:-:S08]  /*05d0*/  DFMA R18, R2, R18, R2 ;  /* 0x000000120212722b */ /* 0x000fd00000000002 */
[----:B------:R-:W-:-:S08]  /*05e0*/  DFMA R2, -R16, R18, 1 ;  /* 0x3ff000001002742b */ /* 0x000fd00000000112 */
[----:B------:R-:W-:-:S08]  /*05f0*/  DFMA R2, R18, R2, R18 ;  /* 0x000000021202722b */ /* 0x000fd00000000012 */
[----:B------:R-:W-:-:S08]  /*0600*/  DMUL R4, R14, R2 ;  /* 0x000000020e047228 */ /* 0x000fd00000000000 */
[----:B------:R-:W-:-:S08]  /*0610*/  DFMA R6, -R16, R4, R14 ;  /* 0x000000041006722b */ /* 0x000fd0000000010e */
[----:B------:R-:W-:Y:S01]  /*0620*/  DFMA R2, R2, R6, R4 ;  /* 0x000000060202722b */ /* 0x000fe20000000004 */
[----:B------:R-:W-:Y:S01]  /*0630*/  FSETP.GEU.AND P1, PT, |R15|, 6.5827683646048100446e-37, PT ;  /* 0x036000000f00780b */ /* 0x000fe20003f2e200 */
[----:B------:R0:W1:Y:S08]  /*0640*/  F2F.F64.F32 R4, R12 ;  /* 0x0000000c00047310 */ /* 0x0000700000201800 */
[----:B------:R-:W-:-:S05]  /*0650*/  FFMA R0, RZ, R17, R3 ;  /* 0x00000011ff007223 */ /* 0x000fca0000000003 */
[----:B------:R-:W-:-:S13]  /*0660*/  FSETP.GT.AND P0, PT, |R0|, 1.469367938527859385e-39, PT ;  /* 0x001000000000780b */ /* 0x000fda0003f04200 */
[----:B01----:R-:W-:Y:S05]  /*0670*/  @P0 BRA P1, `(.L_x_48) ;  /* 0x00000000000c0947 */ /* 0x003fea0000800000 */
[----:B------:R-:W-:-:S07]  /*0680*/  MOV R28, 0x6a0 ;  /* 0x000006a0001c7802 */ /* 0x000fce0000000f00 */
[----:B------:R-:W-:Y:S05]  /*0690*/  CALL.REL.NOINC `($__internal_0_$__cuda_sm20_div_rn_f64_full) ;  /* 0x0000000000187944 */ /* 0x000fea0003c00000 */
[----:B------:R-:W-:-:S07]  /*06a0*/  IMAD.MOV.U32 R3, RZ, RZ, R13 ;  /* 0x000000ffff037224 */ /* 0x000fce00078e000d */
.L_x_48:
[----:B------:R-:W-:Y:S05]  /*06b0*/  BSYNC.RECONVERGENT B0 ;  /* 0x0000000000007941 */ /* 0x000fea0003800200 */
.L_x_47:
[----:B------:R-:W-:-:S10]  /*06c0*/  DMUL R4, R4, R2 ;  /* 0x0000000204047228 */ /* 0x000fd40000000000 */
[----:B------:R-:W0:Y:S02]  /*06d0*/  F2F.F32.F64 R5, R4 ;  /* 0x0000000400057310 */ /* 0x000e240000301000 */
[----:B0-----:R-:W-:Y:S01]  /*06e0*/  REDG.E.ADD.F32.FTZ.RN.STRONG.GPU desc[UR4][R10.64], R5 ;  /* 0x000000050a0079a6 */ /* 0x001fe2000c12f304 */
[----:B------:R-:W-:Y:S05]  /*06f0*/  EXIT ;  /* 0x000000000000794d */ /* 0x000fea0003800000 */
        .weak           $__internal_0_$__cuda_sm20_div_rn_f64_full
        .type           $__internal_0_$__cuda_sm20_div_rn_f64_full,@function
        .size           $__internal_0_$__cuda_sm20_div_rn_f64_full,($__internal_1_$__cuda_sm3x_div_rn_noftz_f32_slowpath - $__internal_0_$__cuda_sm20_div_rn_f64_full)
$__internal_0_$__cuda_sm20_div_rn_f64_full:
[----:B------:R-:W-:Y:S01]  /*0700*/  IMAD.MOV.U32 R13, RZ, RZ, R15 ;  /* 0x000000ffff0d7224 */ /* 0x000fe200078e000f */
[C---:B------:R-:W-:Y:S01]  /*0710*/  FSETP.GEU.AND P0, PT, |R17|.reuse, 1.469367938527859385e-39, PT ;  /* 0x001000001100780b */ /* 0x040fe20003f0e200 */
[----:B------:R-:W-:Y:S01]  /*0720*/  IMAD.MOV.U32 R12, RZ, RZ, R14 ;  /* 0x000000ffff0c7224 */ /* 0x000fe200078e000e */
[----:B------:R-:W-:Y:S01]  /*0730*/  LOP3.LUT R14, R17, 0x800fffff, RZ, 0xc0, !PT ;  /* 0x800fffff110e7812 */ /* 0x000fe200078ec0ff */
[----:B------:R-:W-:Y:S01]  /*0740*/  IMAD.MOV.U32 R0, RZ, RZ, 0x1ca00000 ;  /* 0x1ca00000ff007424 */ /* 0x000fe200078e00ff */
[C---:B------:R-:W-:Y:S01]  /*0750*/  FSETP.GEU.AND P2, PT, |R13|.reuse, 1.469367938527859385e-39, PT ;  /* 0x001000000d00780b */ /* 0x040fe20003f4e200 */
[----:B------:R-:W-:Y:S01]  /*0760*/  IMAD.MOV.U32 R18, RZ, RZ, R12 ;  /* 0x000000ffff127224 */ /* 0x000fe200078e000c */
[----:B------:R-:W-:Y:S01]  /*0770*/  LOP3.LUT R15, R14, 0x3ff00000, RZ, 0xfc, !PT ;  /* 0x3ff000000e0f7812 */ /* 0x000fe200078efcff */
[----:B------:R-:W-:Y:S01]  /*0780*/  IMAD.MOV.U32 R14, RZ, RZ, R16 ;  /* 0x000000ffff0e7224 */ /* 0x000fe200078e0010 */
[----:B------:R-:W-:Y:S01]  /*0790*/  LOP3.LUT R2, R13, 0x7ff00000, RZ, 0xc0, !PT ;  /* 0x7ff000000d027812 */ /* 0x000fe200078ec0ff */
[----:B------:R-:W-:Y:S01]  /*07a0*/  IMAD.MOV.U32 R20, RZ, RZ, 0x1 ;  /* 0x00000001ff147424 */ /* 0x000fe200078e00ff */
[----:B------:R-:W-:Y:S01]  /*07b0*/  LOP3.LUT R27, R17, 0x7ff00000, RZ, 0xc0, !PT ;  /* 0x7ff00000111b7812 */ /* 0x000fe200078ec0ff */
[----:B------:R-:W-:Y:S02]  /*07c0*/  BSSY.RECONVERGENT B1, `(.L_x_49) ;  /* 0x000004d000017945 */ /* 0x000fe40003800200 */
[----:B------:R-:W-:Y:S01]  /*07d0*/  @!P0 DMUL R14, R16, 8.98846567431157953865e+307 ;  /* 0x7fe00000100e8828 */ /* 0x000fe20000000000 */
[----:B------:R-:W-:-:S03]  /*07e0*/  ISETP.GE.U32.AND P1, PT, R2, R27, PT ;  /* 0x0000001b0200720c */ /* 0x000fc60003f26070 */
[----:B------:R-:W-:Y:S02]  /*07f0*/  @!P2 LOP3.LUT R19, R17, 0x7ff00000, RZ, 0xc0, !PT ;  /* 0x7ff000001113a812 */ /* 0x000fe400078ec0ff */
[----:B------:R-:W0:Y:S02]  /*0800*/  MUFU.RCP64H R21, R15 ;  /* 0x0000000f00157308 */ /* 0x000e240000001800 */
[----:B------:R-:W-:Y:S02]  /*0810*/  @!P2 ISETP.GE.U32.AND P3, PT, R2, R19, PT ;  /* 0x000000130200a20c */ /* 0x000fe40003f66070 */
[C---:B------:R-:W-:Y:S02]  /*0820*/  SEL R19, R0.reuse, 0x63400000, !P1 ;  /* 0x6340000000137807 */ /* 0x040fe40004800000 */
[----:B------:R-:W-:Y:S02]  /*0830*/  @!P2 SEL R23, R0, 0x63400000, !P3 ;  /* 0x634000000017a807 */ /* 0x000fe40005800000 */
[----:B------:R-:W-:-:S02]  /*0840*/  LOP3.LUT R19, R19, 0x800fffff, R13, 0xf8, !PT ;  /* 0x800fffff13137812 */ /* 0x000fc400078ef80d */
[----:B------:R-:W-:Y:S02]  /*0850*/  @!P2 LOP3.LUT R22, R23, 0x80000000, R13, 0xf8, !PT ;  /* 0x800000001716a812 */ /* 0x000fe400078ef80d */
[----:B------:R-:W-:Y:S02]  /*0860*/  @!P0 LOP3.LUT R27, R15, 0x7ff00000, RZ, 0xc0, !PT ;  /* 0x7ff000000f1b8812 */ /* 0x000fe400078ec0ff */
[----:B------:R-:W-:Y:S01]  /*0870*/  @!P2 LOP3.LUT R23, R22, 0x100000, RZ, 0xfc, !PT ;  /* 0x001000001617a812 */ /* 0x000fe200078efcff */
[----:B------:R-:W-:-:S06]  /*0880*/  @!P2 IMAD.MOV.U32 R22, RZ, RZ, RZ ;  /* 0x000000ffff16a224 */ /* 0x000fcc00078e00ff */
[----:B------:R-:W-:Y:S02]  /*0890*/  @!P2 DFMA R18, R18, 2, -R22 ;  /* 0x400000001212a82b */ /* 0x000fe40000000816 */
[----:B0-----:R-:W-:-:S08]  /*08a0*/  DFMA R22, R20, -R14, 1 ;  /* 0x3ff000001416742b */ /* 0x001fd0000000080e */
[----:B------:R-:W-:-:S08]  /*08b0*/  DFMA R22, R22, R22, R22 ;  /* 0x000000161616722b */ /* 0x000fd00000000016 */
[----:B------:R-:W-:-:S08]  /*08c0*/  DFMA R22, R20, R22, R20 ;  /* 0x000000161416722b */ /* 0x000fd00000000014 */
[----:B------:R-:W-:-:S08]  /*08d0*/  DFMA R20, R22, -R14, 1 ;  /* 0x3ff000001614742b */ /* 0x000fd0000000080e */
[----:B------:R-:W-:-:S08]  /*08e0*/  DFMA R20, R22, R20, R22 ;  /* 0x000000141614722b */ /* 0x000fd00000000016 */
[----:B------:R-:W-:-:S08]  /*08f0*/  DMUL R22, R20, R18 ;  /* 0x0000001214167228 */ /* 0x000fd00000000000 */
[----:B------:R-:W-:-:S08]  /*0900*/  DFMA R24, R22, -R14, R18 ;  /* 0x8000000e1618722b */ /* 0x000fd00000000012 */
[----:B------:R-:W-:Y:S01]  /*0910*/  DFMA R24, R20, R24, R22 ;  /* 0x000000181418722b */ /* 0x000fe20000000016 */
[----:B------:R-:W-:Y:S01]  /*0920*/  IMAD.MOV.U32 R20, RZ, RZ, R2 ;  /* 0x000000ffff147224 */ /* 0x000fe200078e0002 */
[----:B------:R-:W-:-:S05]  /*0930*/  @!P2 LOP3.LUT R20, R19, 0x7ff00000, RZ, 0xc0, !PT ;  /* 0x7ff000001314a812 */ /* 0x000fca00078ec0ff */
[----:B------:R-:W-:-:S05]  /*0940*/  VIADD R21, R20, 0xffffffff ;  /* 0xffffffff14157836 */ /* 0x000fca0000000000 */
[----:B------:R-:W-:Y:S01]  /*0950*/  ISETP.GT.U32.AND P0, PT, R21, 0x7feffffe, PT ;  /* 0x7feffffe1500780c */ /* 0x000fe20003f04070 */
[----:B------:R-:W-:-:S05]  /*0960*/  VIADD R21, R27, 0xffffffff ;  /* 0xffffffff1b157836 */ /* 0x000fca0000000000 */
[----:B------:R-:W-:-:S13]  /*0970*/  ISETP.GT.U32.OR P0, PT, R21, 0x7feffffe, P0 ;  /* 0x7feffffe1500780c */ /* 0x000fda0000704470 */
[----:B------:R-:W-:Y:S05]  /*0980*/  @P0 BRA `(.L_x_50) ;  /* 0x00000000006c0947 */ /* 0x000fea0003800000 */
[----:B------:R-:W-:-:S04]  /*0990*/  LOP3.LUT R13, R17, 0x7ff00000, RZ, 0xc0, !PT ;  /* 0x7ff00000110d7812 */ /* 0x000fc800078ec0ff */
[CC--:B------:R-:W-:Y:S02]  /*09a0*/  VIADDMNMX R12, R2.reuse, -R13.reuse, 0xb9600000, !PT ;  /* 0xb9600000020c7446 */ /* 0x0c0fe4000780090d */
[----:B------:R-:W-:Y:S02]  /*09b0*/  ISETP.GE.U32.AND P0, PT, R2, R13, PT ;  /* 0x0000000d0200720c */ /* 0x000fe40003f06070 */
[----:B------:R-:W-:Y:S02]  /*09c0*/  VIMNMX R12, PT, PT, R12, 0x46a00000, PT ;  /* 0x46a000000c0c7848 */ /* 0x000fe40003fe0100 */
[----:B------:R-:W-:-:S05]  /*09d0*/  SEL R13, R0, 0x63400000, !P0 ;  /* 0x63400000000d7807 */ /* 0x000fca0004000000 */
[----:B------:R-:W-:Y:S02]  /*09e0*/  IMAD.IADD R0, R12, 0x1, -R13 ;  /* 0x000000010c007824 */ /* 0x000fe400078e0a0d */
[----:B------:R-:W-:Y:S02]  /*09f0*/  IMAD.MOV.U32 R12, RZ, RZ, RZ ;  /* 0x000000ffff0c7224 */ /* 0x000fe400078e00ff */
[----:B------:R-:W-:-:S06]  /*0a00*/  VIADD R13, R0, 0x7fe00000 ;  /* 0x7fe00000000d7836 */ /* 0x000fcc0000000000 */
[----:B------:R-:W-:-:S10]  /*0a10*/  DMUL R22, R24, R12 ;  /* 0x0000000c18167228 */ /* 0x000fd40000000000 */
[----:B------:R-:W-:-:S13]  /*0a20*/  FSETP.GTU.AND P0, PT, |R23|, 1.469367938527859385e-39, PT ;  /* 0x001000001700780b */ /* 0x000fda0003f0c200 */
[----:B------:R-:W-:Y:S05]  /*0a30*/  @P0 BRA `(.L_x_51) ;  /* 0x0000000000940947 */ /* 0x000fea0003800000 */
[----:B------:R-:W-:Y:S01]  /*0a40*/  DFMA R14, R24, -R14, R18 ;  /* 0x8000000e180e722b */ /* 0x000fe20000000012 */
[----:B------:R-:W-:-:S09]  /*0a50*/  IMAD.MOV.U32 R12, RZ, RZ, RZ ;  /* 0x000000ffff0c7224 */ /* 0x000fd200078e00ff */
[C---:B------:R-:W-:Y:S02]  /*0a60*/  FSETP.NEU.AND P0, PT, R15.reuse, RZ, PT ;  /* 0x000000ff0f00720b */ /* 0x040fe40003f0d000 */
[----:B------:R-:W-:-:S04]  /*0a70*/  LOP3.LUT R17, R15, 0x80000000, R17, 0x48, !PT ;  /* 0x800000000f117812 */ /* 0x000fc800078e4811 */
[----:B------:R-:W-:-:S07]  /*0a80*/  LOP3.LUT R13, R17, R13, RZ, 0xfc, !PT ;  /* 0x0000000d110d7212 */ /* 0x000fce00078efcff */
[----:B------:R-:W-:Y:S05]  /*0a90*/  @!P0 BRA `(.L_x_51) ;  /* 0x00000000007c8947 */ /* 0x000fea0003800000 */
[----:B------:R-:W-:Y:S01]  /*0aa0*/  IMAD.MOV R15, RZ, RZ, -R0 ;  /* 0x000000ffff0f7224 */ /* 0x000fe200078e0a00 */
[----:B------:R-:W-:Y:S01]  /*0ab0*/  DMUL.RP R12, R24, R12 ;  /* 0x0000000c180c7228 */ /* 0x000fe20000008000 */
[----:B------:R-:W-:-:S06]  /*0ac0*/  IMAD.MOV.U32 R14, RZ, RZ, RZ ;  /* 0x000000ffff0e7224 */ /* 0x000fcc00078e00ff */
[----:B------:R-:W-:-:S03]  /*0ad0*/  DFMA R14, R22, -R14, R24 ;  /* 0x8000000e160e722b */ /* 0x000fc60000000018 */
[----:B------:R-:W-:-:S03]  /*0ae0*/  LOP3.LUT R17, R13, R17, RZ, 0x3c, !PT ;  /* 0x000000110d117212 */ /* 0x000fc600078e3cff */
[----:B------:R-:W-:-:S04]  /*0af0*/  IADD3 R14, PT, PT, -R0, -0x43300000, RZ ;  /* 0xbcd00000000e7810 */ /* 0x000fc80007ffe1ff */
[----:B------:R-:W-:-:S04]  /*0b00*/  FSETP.NEU.AND P0, PT, |R15|, R14, PT ;  /* 0x0000000e0f00720b */ /* 0x000fc80003f0d200 */
[----:B------:R-:W-:Y:S02]  /*0b10*/  FSEL R22, R12, R22, !P0 ;  /* 0x000000160c167208 */ /* 0x000fe40004000000 */
[----:B------:R-:W-:Y:S01]  /*0b20*/  FSEL R23, R17, R23, !P0 ;  /* 0x0000001711177208 */ /* 0x000fe20004000000 */
[----:B------:R-:W-:Y:S06]  /*0b30*/  BRA `(.L_x_51) ;  /* 0x0000000000547947 */ /* 0x000fec0003800000 */
.L_x_50:
[----:B------:R-:W-:-:S14]  /*0b40*/  DSETP.NAN.AND P0, PT, R12, R12, PT ;  /* 0x0000000c0c00722a */ /* 0x000fdc0003f08000 */
[----:B------:R-:W-:Y:S05]  /*0b50*/  @P0 BRA `(.L_x_52) ;  /* 0x0000000000440947 */ /* 0x000fea0003800000 */
[----:B------:R-:W-:-:S14]  /*0b60*/  DSETP.NAN.AND P0, PT, R16, R16, PT ;  /* 0x000000101000722a */ /* 0x000fdc0003f08000 */
[----:B------:R-:W-:Y:S05]  /*0b70*/  @P0 BRA `(.L_x_53) ;  /* 0x0000000000300947 */ /* 0x000fea0003800000 */
[----:B------:R-:W-:Y:S01]  /*0b80*/  ISETP.NE.AND P0, PT, R20, R27, PT ;  /* 0x0000001b1400720c */ /* 0x000fe20003f05270 */
[----:B------:R-:W-:Y:S02]  /*0b90*/  IMAD.MOV.U32 R22, RZ, RZ, 0x0 ;  /* 0x00000000ff167424 */ /* 0x000fe400078e00ff */
[----:B------:R-:W-:-:S10]  /*0ba0*/  IMAD.MOV.U32 R23, RZ, RZ, -0x80000 ;  /* 0xfff80000ff177424 */ /* 0x000fd400078e00ff */
[----:B------:R-:W-:Y:S05]  /*0bb0*/  @!P0 BRA `(.L_x_51) ;  /* 0x0000000000348947 */ /* 0x000fea0003800000 */
[----:B------:R-:W-:Y:S02]  /*0bc0*/  ISETP.NE.AND P0, PT, R20, 0x7ff00000, PT ;  /* 0x7ff000001400780c */ /* 0x000fe40003f05270 */
[----:B------:R-:W-:Y:S02]  /*0bd0*/  LOP3.LUT R23, R13, 0x80000000, R17, 0x48, !PT ;  /* 0x800000000d177812 */ /* 0x000fe400078e4811 */
[----:B------:R-:W-:-:S13]  /*0be0*/  ISETP.EQ.OR P0, PT, R27, RZ, !P0 ;  /* 0x000000ff1b00720c */ /* 0x000fda0004702670 */
[----:B------:R-:W-:Y:S01]  /*0bf0*/  @P0 LOP3.LUT R0, R23, 0x7ff00000, RZ, 0xfc, !PT ;  /* 0x7ff0000017000812 */ /* 0x000fe200078efcff */
[----:B------:R-:W-:Y:S02]  /*0c00*/  @!P0 IMAD.MOV.U32 R22, RZ, RZ, RZ ;  /* 0x000000ffff168224 */ /* 0x000fe400078e00ff */
[----:B------:R-:W-:Y:S02]  /*0c10*/  @P0 IMAD.MOV.U32 R22, RZ, RZ, RZ ;  /* 0x000000ffff160224 */ /* 0x000fe400078e00ff */
[----:B------:R-:W-:Y:S01]  /*0c20*/  @P0 IMAD.MOV.U32 R23, RZ, RZ, R0 ;  /* 0x000000ffff170224 */ /* 0x000fe200078e0000 */
[----:B------:R-:W-:Y:S06]  /*0c30*/  BRA `(.L_x_51) ;  /* 0x0000000000147947 */ /* 0x000fec0003800000 */
.L_x_53:
[----:B------:R-:W-:Y:S01]  /*0c40*/  LOP3.LUT R23, R17, 0x80000, RZ, 0xfc, !PT ;  /* 0x0008000011177812 */ /* 0x000fe200078efcff */
[----:B------:R-:W-:Y:S01]  /*0c50*/  IMAD.MOV.U32 R22, RZ, RZ, R16 ;  /* 0x000000ffff167224 */ /* 0x000fe200078e0010 */
[----:B------:R-:W-:Y:S06]  /*0c60*/  BRA `(.L_x_51) ;  /* 0x0000000000087947 */ /* 0x000fec0003800000 */
.L_x_52:
[----:B------:R-:W-:Y:S01]  /*0c70*/  LOP3.LUT R23, R13, 0x80000, RZ, 0xfc, !PT ;  /* 0x000800000d177812 */ /* 0x000fe200078efcff */
[----:B------:R-:W-:-:S07]  /*0c80*/  IMAD.MOV.U32 R22, RZ, RZ, R12 ;  /* 0x000000ffff167224 */ /* 0x000fce00078e000c */
.L_x_51:
[----:B------:R-:W-:Y:S05]  /*0c90*/  BSYNC.RECONVERGENT B1 ;  /* 0x0000000000017941 */ /* 0x000fea0003800200 */
.L_x_49:
[----:B------:R-:W-:Y:S02]  /*0ca0*/  IMAD.MOV.U32 R29, RZ, RZ, 0x0 ;  /* 0x00000000ff1d7424 */ /* 0x000fe400078e00ff */
[----:B------:R-:W-:Y:S02]  /*0cb0*/  IMAD.MOV.U32 R2, RZ, RZ, R22 ;  /* 0x000000ffff027224 */ /* 0x000fe400078e0016 */
[----:B------:R-:W-:Y:S01]  /*0cc0*/  IMAD.MOV.U32 R13, RZ, RZ, R23 ;  /* 0x000000ffff0d7224 */ /* 0x000fe200078e0017 */
[----:B------:R-:W-:Y:S06]  /*0cd0*/  RET.REL.NODEC R28 `(_Z5getF1PfS_S_S_PiS_S_S_ii) ;  /* 0xfffffff01cc87950 */ /* 0x000fec0003c3ffff */
        .weak           $__internal_1_$__cuda_sm3x_div_rn_noftz_f32_slowpath
        .type           $__internal_1_$__cuda_sm3x_div_rn_noftz_f32_slowpath,@function
        .size           $__internal_1_$__cuda_sm3x_div_rn_noftz_f32_slowpath,(.L_x_67 - $__internal_1_$__cuda_sm3x_div_rn_noftz_f32_slowpath)
$__internal_1_$__cuda_sm3x_div_rn_noftz_f32_slowpath:
[----:B------:R-:W-:Y:S01]  /*0ce0*/  SHF.R.U32.HI R13, RZ, 0x17, R21 ;  /* 0x00000017ff0d7819 */ /* 0x000fe20000011615 */
[----:B------:R-:W-:Y:S01]  /*0cf0*/  BSSY.RECONVERGENT B1, `(.L_x_54) ;  /* 0x0000064000017945 */ /* 0x000fe20003800200 */
[--C-:B------:R-:W-:Y:S01]  /*0d00*/  SHF.R.U32.HI R3, RZ, 0x17, R0.reuse ;  /* 0x00000017ff037819 */ /* 0x100fe20000011600 */
[----:B------:R-:W-:Y:S01]  /*0d10*/  IMAD.MOV.U32 R15, RZ, RZ, R0 ;  /* 0x000000ffff0f7224 */ /* 0x000fe200078e0000 */
[----:B------:R-:W-:Y:S02]  /*0d20*/  LOP3.LUT R13, R13, 0xff, RZ, 0xc0, !PT ;  /* 0x000000ff0d0d7812 */ /* 0x000fe400078ec0ff */
[----:B------:R-:W-:-:S03]  /*0d30*/  LOP3.LUT R14, R3, 0xff, RZ, 0xc0, !PT ;  /* 0x000000ff030e7812 */ /* 0x000fc600078ec0ff */
[----:B------:R-:W-:Y:S02]  /*0d40*/  VIADD R17, R13, 0xffffffff ;  /* 0xffffffff0d117836 */ /* 0x000fe40000000000 */
[----:B------:R-:W-:-:S03]  /*0d50*/  VIADD R16, R14, 0xffffffff ;  /* 0xffffffff0e107836 */ /* 0x000fc60000000000 */
[----:B------:R-:W-:-:S04]  /*0d60*/  ISETP.GT.U32.AND P0, PT, R17, 0xfd, PT ;  /* 0x000000fd1100780c */ /* 0x000fc80003f04070 */
[----:B------:R-:W-:-:S13]  /*0d70*/  ISETP.GT.U32.OR P0, PT, R16, 0xfd, P0 ;  /* 0x000000fd1000780c */ /* 0x000fda0000704470 */
[----:B------:R-:W-:Y:S01]  /*0d80*/  @!P0 IMAD.MOV.U32 R12, RZ, RZ, RZ ;  /* 0x000000ffff0c8224 */ /* 0x000fe200078e00ff */
[----:B------:R-:W-:Y:S06]  /*0d90*/  @!P0 BRA `(.L_x_55) ;  /* 0x0000000000608947 */ /* 0x000fec0003800000 */
[----:B------:R-:W-:Y:S01]  /*0da0*/  FSETP.GTU.FTZ.AND P0, PT, |R0|, +INF , PT ;  /* 0x7f8000000000780b */ /* 0x000fe20003f1c200 */
[----:B------:R-:W-:Y:S01]  /*0db0*/  IMAD.MOV.U32 R3, RZ, RZ, R21 ;  /* 0x000000ffff037224 */ /* 0x000fe200078e0015 */
[----:B------:R-:W-:-:S04]  /*0dc0*/  FSETP.GTU.FTZ.AND P1, PT, |R21|, +INF , PT ;  /* 0x7f8000001500780b */ /* 0x000fc80003f3c200 */
[----:B------:R-:W-:-:S13]  /*0dd0*/  PLOP3.LUT P0, PT, P0, P1, PT, 0xf8, 0x8f ;  /* 0x00000000008f781c */ /* 0x000fda0000703f70 */
[----:B------:R-:W-:Y:S05]  /*0de0*/  @P0 BRA `(.L_x_56) ;  /* 0x00000004004c0947 */ /* 0x000fea0003800000 */
[----:B------:R-:W-:-:S13]  /*0df0*/  LOP3.LUT P0, RZ, R21, 0x7fffffff, R15, 0xc8, !PT ;  /* 0x7fffffff15ff7812 */ /* 0x000fda000780c80f */
[----:B------:R-:W-:Y:S05]  /*0e00*/  @!P0 BRA `(.L_x_57) ;  /* 0x00000004003c8947 */ /* 0x000fea0003800000 */
[C---:B------:R-:W-:Y:S02]  /*0e10*/  FSETP.NEU.FTZ.AND P2, PT, |R0|.reuse, +INF , PT ;  /* 0x7f8000000000780b */ /* 0x040fe40003f5d200 */
[----:B------:R-:W-:Y:S02]  /*0e20*/  FSETP.NEU.FTZ.AND P1, PT, |R3|, +INF , PT ;  /* 0x7f8000000300780b */ /* 0x000fe40003f3d200 */
[----:B------:R-:W-:-:S11]  /*0e30*/  FSETP.NEU.FTZ.AND P0, PT, |R0|, +INF , PT ;  /* 0x7f8000000000780b */ /* 0x000fd60003f1d200 */
[----:B------:R-:W-:Y:S05]  /*0e40*/  @!P1 BRA !P2, `(.L_x_57) ;  /* 0x00000004002c9947 */ /* 0x000fea0005000000 */
[----:B------:R-:W-:-:S04]  /*0e50*/  LOP3.LUT P2, RZ, R15, 0x7fffffff, RZ, 0xc0, !PT ;  /* 0x7fffffff0fff7812 */ /* 0x000fc8000784c0ff */
[----:B------:R-:W-:-:S13]  /*0e60*/  PLOP3.LUT P1, PT, P1, P2, PT, 0x2f, 0xf2 ;  /* 0x0000000000f2781c */ /* 0x000fda0000f24577 */
[----:B------:R-:W-:Y:S05]  /*0e70*/  @P1 BRA `(.L_x_58) ;  /* 0x0000000400181947 */ /* 0x000fea0003800000 */
[----:B------:R-:W-:-:S04]  /*0e80*/  LOP3.LUT P1, RZ, R21, 0x7fffffff, RZ, 0xc0, !PT ;  /* 0x7fffffff15ff7812 */ /* 0x000fc8000782c0ff */
[----:B------:R-:W-:-:S13]  /*0e90*/  PLOP3.LUT P0, PT, P0, P1, PT, 0x2f, 0xf2 ;  /* 0x0000000000f2781c */ /* 0x000fda0000702577 */
[----:B------:R-:W-:Y:S05]  /*0ea0*/  @P0 BRA `(.L_x_59) ;  /* 0x0000000400000947 */ /* 0x000fea0003800000 */
[----:B------:R-:W-:Y:S02]  /*0eb0*/  ISETP.GE.AND P0, PT, R16, RZ, PT ;  /* 0x000000ff1000720c */ /* 0x000fe40003f06270 */
[----:B------:R-:W-:-:S11]  /*0ec0*/  ISETP.GE.AND P1, PT, R17, RZ, PT ;  /* 0x000000ff1100720c */ /* 0x000fd60003f26270 */
[----:B------:R-:W-:Y:S02]  /*0ed0*/  @P0 IMAD.MOV.U32 R12, RZ, RZ, RZ ;  /* 0x000000ffff0c0224 */ /* 0x000fe400078e00ff */
[----:B------:R-:W-:Y:S01]  /*0ee0*/  @!P0 FFMA R15, R0, 1.84467440737095516160e+19, RZ ;  /* 0x5f800000000f8823 */ /* 0x000fe200000000ff */
[----:B------:R-:W-:Y:S02]  /*0ef0*/  @!P0 IMAD.MOV.U32 R12, RZ, RZ, -0x40 ;  /* 0xffffffc0ff0c8424 */ /* 0x000fe400078e00ff */
[----:B------:R-:W-:Y:S02]  /*0f00*/  @!P1 FFMA R21, R3, 1.84467440737095516160e+19, RZ ;  /* 0x5f80000003159823 */ /* 0x000fe400000000ff */
[----:B------:R-:W-:-:S07]  /*0f10*/  @!P1 VIADD R12, R12, 0x40 ;  /* 0x000000400c0c9836 */ /* 0x000fce0000000000 */
.L_x_55:
[----:B------:R-:W-:Y:S01]  /*0f20*/  LEA R0, R13, 0xc0800000, 0x17 ;  /* 0xc08000000d007811 */ /* 0x000fe200078eb8ff */
[----:B------:R-:W-:Y:S01]  /*0f30*/  VIADD R14, R14, 0xffffff81 ;  /* 0xffffff810e0e7836 */ /* 0x000fe20000000000 */
[----:B------:R-:W-:Y:S03]  /*0f40*/  BSSY.RECONVERGENT B2, `(.L_x_60) ;  /* 0x0000035000027945 */ /* 0x000fe60003800200 */
[----:B------:R-:W-:Y:S01]  /*0f50*/  IMAD.IADD R21, R21, 0x1, -R0 ;  /* 0x0000000115157824 */ /* 0x000fe200078e0a00 */
[C---:B------:R-:W-:Y:S01]  /*0f60*/  IADD3 R13, PT, PT, R14.reuse, 0x7f, -R13 ;  /* 0x0000007f0e0d7810 */ /* 0x040fe20007ffe80d */
[----:B------:R-:W-:Y:S02]  /*0f70*/  IMAD R0, R14, -0x800000, R15 ;  /* 0xff8000000e007824 */ /* 0x000fe400078e020f */
[----:B------:R-:W0:Y:S01]  /*0f80*/  MUFU.RCP R3, R21 ;  /* 0x0000001500037308 */ /* 0x000e220000001000 */
[----:B------:R-:W-:Y:S01]  /*0f90*/  FADD.FTZ R17, -R21, -RZ ;  /* 0x800000ff15117221 */ /* 0x000fe20000010100 */
[----:B------:R-:W-:-:S03]  /*0fa0*/  IMAD.IADD R13, R13, 0x1, R12 ;  /* 0x000000010d0d7824 */ /* 0x000fc600078e020c */
[----:B0-----:R-:W-:-:S04]  /*0fb0*/  FFMA R16, R3, R17, 1 ;  /* 0x3f80000003107423 */ /* 0x001fc80000000011 */
[----:B------:R-:W-:-:S04]  /*0fc0*/  FFMA R18, R3, R16, R3 ;  /* 0x0000001003127223 */ /* 0x000fc80000000003 */
[----:B------:R-:W-:-:S04]  /*0fd0*/  FFMA R3, R0, R18, RZ ;  /* 0x0000001200037223 */ /* 0x000fc800000000ff */
[----:B------:R-:W-:-:S04]  /*0fe0*/  FFMA R16, R17, R3, R0 ;  /* 0x0000000311107223 */ /* 0x000fc80000000000 */
[----:B------:R-:W-:-:S04]  /*0ff0*/  FFMA R15, R18, R16, R3 ;  /* 0x00000010120f7223 */ /* 0x000fc80000000003 */
[----:B------:R-:W-:-:S04]  /*1000*/  FFMA R16, R17, R15, R0 ;  /* 0x0000000f11107223 */ /* 0x000fc80000000000 */
[----:B------:R-:W-:-:S05]  /*1010*/  FFMA R0, R18, R16, R15 ;  /* 0x0000001012007223 */ /* 0x000fca000000000f */
[----:B------:R-:W-:-:S04]  /*1020*/  SHF.R.U32.HI R3, RZ, 0x17, R0 ;  /* 0x00000017ff037819 */ /* 0x000fc80000011600 */
[----:B------:R-:W-:-:S05]  /*1030*/  LOP3.LUT R3, R3, 0xff, RZ, 0xc0, !PT ;  /* 0x000000ff03037812 */ /* 0x000fca00078ec0ff */
[----:B------:R-:W-:-:S04]  /*1040*/  IMAD.IADD R17, R3, 0x1, R13 ;  /* 0x0000000103117824 */ /* 0x000fc800078e020d */
[----:B------:R-:W-:-:S05]  /*1050*/  VIADD R3, R17, 0xffffffff ;  /* 0xffffffff11037836 */ /* 0x000fca0000000000 */
[----:B------:R-:W-:-:S13]  /*1060*/  ISETP.GE.U32.AND P0, PT, R3, 0xfe, PT ;  /* 0x000000fe0300780c */ /* 0x000fda0003f06070 */
[----:B------:R-:W-:Y:S05]  /*1070*/  @!P0 BRA `(.L_x_61) ;  /* 0x0000000000808947 */ /* 0x000fea0003800000 */
[----:B------:R-:W-:-:S13]  /*1080*/  ISETP.GT.AND P0, PT, R17, 0xfe, PT ;  /* 0x000000fe1100780c */ /* 0x000fda0003f04270 */
[----:B------:R-:W-:Y:S05]  /*1090*/  @P0 BRA `(.L_x_62) ;  /* 0x00000000006c0947 */ /* 0x000fea0003800000 */
[----:B------:R-:W-:-:S13]  /*10a0*/  ISETP.GE.AND P0, PT, R17, 0x1, PT ;  /* 0x000000011100780c */ /* 0x000fda0003f06270 */
[----:B------:R-:W-:Y:S05]  /*10b0*/  @P0 BRA `(.L_x_63) ;  /* 0x0000000000740947 */ /* 0x000fea0003800000 */
[----:B------:R-:W-:Y:S02]  /*10c0*/  ISETP.GE.AND P0, PT, R17, -0x18, PT ;  /* 0xffffffe81100780c */ /* 0x000fe40003f06270 */
[----:B------:R-:W-:-:S11]  /*10d0*/  LOP3.LUT R0, R0, 0x80000000, RZ, 0xc0, !PT ;  /* 0x8000000000007812 */ /* 0x000fd600078ec0ff */
[----:B------:R-:W-:Y:S05]  /*10e0*/  @!P0 BRA `(.L_x_63) ;  /* 0x0000000000688947 */ /* 0x000fea0003800000 */
[CCC-:B------:R-:W-:Y:S01]  /*10f0*/  FFMA.RZ R3, R18.reuse, R16.reuse, R15.reuse ;  /* 0x0000001012037223 */ /* 0x1c0fe2000000c00f */
[C---:B------:R-:W-:Y:S02]  /*1100*/  VIADD R14, R17.reuse, 0x20 ;  /* 0x00000020110e7836 */ /* 0x040fe40000000000 */
[CCC-:B------:R-:W-:Y:S01]  /*1110*/  FFMA.RM R12, R18.reuse, R16.reuse, R15.reuse ;  /* 0x00000010120c7223 */ /* 0x1c0fe2000000400f */
[----:B------:R-:W-:Y:S02]  /*1120*/  ISETP.NE.AND P2, PT, R17, RZ, PT ;  /* 0x000000ff1100720c */ /* 0x000fe40003f45270 */
[----:B------:R-:W-:Y:S01]  /*1130*/  LOP3.LUT R13, R3, 0x7fffff, RZ, 0xc0, !PT ;  /* 0x007fffff030d7812 */ /* 0x000fe200078ec0ff */
[----:B------:R-:W-:Y:S01]  /*1140*/  FFMA.RP R3, R18, R16, R15 ;  /* 0x0000001012037223 */ /* 0x000fe2000000800f */
[----:B------:R-:W-:Y:S01]  /*1150*/  IMAD.MOV R15, RZ, RZ, -R17 ;  /* 0x000000ffff0f7224 */ /* 0x000fe200078e0a11 */
[----:B------:R-:W-:Y:S02]  /*1160*/  ISETP.NE.AND P1, PT, R17, RZ, PT ;  /* 0x000000ff1100720c */ /* 0x000fe40003f25270 */
[----:B------:R-:W-:-:S02]  /*1170*/  LOP3.LUT R13, R13, 0x800000, RZ, 0xfc, !PT ;  /* 0x008000000d0d7812 */ /* 0x000fc400078efcff */
[----:B------:R-:W-:Y:S02]  /*1180*/  FSETP.NEU.FTZ.AND P0, PT, R3, R12, PT ;  /* 0x0000000c0300720b */ /* 0x000fe40003f1d000 */
[----:B------:R-:W-:Y:S02]  /*1190*/  SHF.L.U32 R14, R13, R14, RZ ;  /* 0x0000000e0d0e7219 */ /* 0x000fe400000006ff */
[----:B------:R-:W-:Y:S02]  /*11a0*/  SEL R12, R15, RZ, P2 ;  /* 0x000000ff0f0c7207 */ /* 0x000fe40001000000 */
[----:B------:R-:W-:Y:S02]  /*11b0*/  ISETP.NE.AND P1, PT, R14, RZ, P1 ;  /* 0x000000ff0e00720c */ /* 0x000fe40000f25270 */
[----:B------:R-:W-:Y:S02]  /*11c0*/  SHF.R.U32.HI R12, RZ, R12, R13 ;  /* 0x0000000cff0c7219 */ /* 0x000fe4000001160d */
[----:B------:R-:W-:-:S02]  /*11d0*/  PLOP3.LUT P0, PT, P0, P1, PT, 0xf8, 0x8f ;  /* 0x00000000008f781c */ /* 0x000fc40000703f70 */
[----:B------:R-:W-:Y:S02]  /*11e0*/  SHF.R.U32.HI R14, RZ, 0x1, R12 ;  /* 0x00000001ff0e7819 */ /* 0x000fe4000001160c */
[----:B------:R-:W-:-:S04]  /*11f0*/  SEL R3, RZ, 0x1, !P0 ;  /* 0x00000001ff037807 */ /* 0x000fc80004000000 */
[----:B------:R-:W-:-:S04]  /*1200*/  LOP3.LUT R3, R3, 0x1, R14, 0xf8, !PT ;  /* 0x0000000103037812 */ /* 0x000fc800078ef80e */
[----:B------:R-:W-:-:S05]  /*1210*/  LOP3.LUT R3, R3, R12, RZ, 0xc0, !PT ;  /* 0x0000000c03037212 */ /* 0x000fca00078ec0ff */
[----:B------:R-:W-:-:S05]  /*1220*/  IMAD.IADD R3, R14, 0x1, R3 ;  /* 0x000000010e037824 */ /* 0x000fca00078e0203 */
[----:B------:R-:W-:Y:S01]  /*1230*/  LOP3.LUT R0, R3, R0, RZ, 0xfc, !PT ;  /* 0x0000000003007212 */ /* 0x000fe200078efcff */
[----:B------:R-:W-:Y:S06]  /*1240*/  BRA `(.L_x_63) ;  /* 0x0000000000107947 */ /* 0x000fec0003800000 */
.L_x_62:
[----:B------:R-:W-:-:S04]  /*1250*/  LOP3.LUT R0, R0, 0x80000000, RZ, 0xc0, !PT ;  /* 0x8000000000007812 */ /* 0x000fc800078ec0ff */
[----:B------:R-:W-:Y:S01]  /*1260*/  LOP3.LUT R0, R0, 0x7f800000, RZ, 0xfc, !PT ;  /* 0x7f80000000007812 */ /* 0x000fe200078efcff */
[----:B------:R-:W-:Y:S06]  /*1270*/  BRA `(.L_x_63) ;  /* 0x0000000000047947 */ /* 0x000fec0003800000 */
.L_x_61:
[----:B------:R-:W-:-:S07]  /*1280*/  IMAD R0, R13, 0x800000, R0 ;  /* 0x008000000d007824 */ /* 0x000fce00078e0200 */
.L_x_63:
[----:B------:R-:W-:Y:S05]  /*1290*/  BSYNC.RECONVERGENT B2 ;  /* 0x0000000000027941 */ /* 0x000fea0003800200 */
.L_x_60:
[----:B------:R-:W-:Y:S05]  /*12a0*/  BRA `(.L_x_64) ;  /* 0x0000000000207947 */ /* 0x000fea0003800000 */
.L_x_59:
[----:B------:R-:W-:-:S04]  /*12b0*/  LOP3.LUT R0, R21, 0x80000000, R15, 0x48, !PT ;  /* 0x8000000015007812 */ /* 0x000fc800078e480f */
[----:B------:R-:W-:Y:S01]  /*12c0*/  LOP3.LUT R0, R0, 0x7f800000, RZ, 0xfc, !PT ;  /* 0x7f80000000007812 */ /* 0x000fe200078efcff */
[----:B------:R-:W-:Y:S06]  /*12d0*/  BRA `(.L_x_64) ;  /* 0x0000000000147947 */ /* 0x000fec0003800000 */
.L_x_58:
[----:B------:R-:W-:Y:S01]  /*12e0*/  LOP3.LUT R0, R21, 0x80000000, R15, 0x48, !PT ;  /* 0x8000000015007812 */ /* 0x000fe200078e480f */
[----:B------:R-:W-:Y:S06]  /*12f0*/  BRA `(.L_x_64) ;  /* 0x00000000000c7947 */ /* 0x000fec0003800000 */
.L_x_57:
[----:B------:R-:W0:Y:S01]  /*1300*/  MUFU.RSQ R0, -QNAN ;  /* 0xffc0000000007908 */ /* 0x000e220000001400 */
[----:B------:R-:W-:Y:S05]  /*1310*/  BRA `(.L_x_64) ;  /* 0x0000000000047947 */ /* 0x000fea0003800000 */
.L_x_56:
[----:B------:R-:W-:-:S07]  /*1320*/  FADD.FTZ R0, R0, R3 ;  /* 0x0000000300007221 */ /* 0x000fce0000010000 */
.L_x_64:
[----:B------:R-:W-:Y:S05]  /*1330*/  BSYNC.RECONVERGENT B1 ;  /* 0x0000000000017941 */ /* 0x000fea0003800200 */
.L_x_54:
[----:B------:R-:W-:-:S04]  /*1340*/  IMAD.MOV.U32 R3, RZ, RZ, 0x0 ;  /* 0x00000000ff037424 */ /* 0x000fc800078e00ff */
[----:B0-----:R-:W-:Y:S05]  /*1350*/  RET.REL.NODEC R2 `(_Z5getF1PfS_S_S_PiS_S_S_ii) ;  /* 0xffffffec02287950 */ /* 0x001fea0003c3ffff */
.L_x_65:
        /* <DEDUP_REMOVED lines=10> */
.L_x_67:


//--------------------- .nv.global.init           --------------------------
	.section	.nv.global.init,"aw",@progbits
.nv.global.init:
	.type		$str,@object
	.size		$str,(.L_0 - $str)
$str:
        /*0000*/ 	.byte	0x0a, 0x25, 0x69, 0x20, 0x2d, 0x20, 0x25, 0x69, 0x0a, 0x00
.L_0:


//--------------------- .nv.shared.reserved.0     --------------------------
	.section	.nv.shared.reserved.0,"aw",@nobits
	.weak		__nv_reservedSMEM_offset_0_alias
	.size		__nv_reservedSMEM_offset_0_alias, 0, 64
	.other		__nv_reservedSMEM_offset_0_alias,@"STO_CUDA_RESERVED_SHARED STV_DEFAULT"
__nv_reservedSMEM_offset_0_alias:
	.zero		0
	.zero		64


//--------------------- .nv.constant0._Z18getSamplesPerClassPfPiS0_S_S_ --------------------------
	.section	.nv.constant0._Z18getSamplesPerClassPfPiS0_S_S_,"a",@progbits
	.sectionflags	@""
	.align	4
.nv.constant0._Z18getSamplesPerClassPfPiS0_S_S_:
	.zero		936


//--------------------- .nv.constant0._Z10getClassesPfPiS_S0_S_S0_ --------------------------
	.section	.nv.constant0._Z10getClassesPfPiS_S0_S_S0_,"a",@progbits
	.sectionflags	@""
	.align	4
.nv.constant0._Z10getClassesPfPiS_S0_S_S0_:
	.zero		944


//--------------------- .nv.constant0._Z18getNoClassesKernelPfPiS_S0_S0_ --------------------------
	.section	.nv.constant0._Z18getNoClassesKernelPfPiS_S0_S0_,"a",@progbits
	.sectionflags	@""
	.align	4
.nv.constant0._Z18getNoClassesKernelPfPiS_S0_S0_:
	.zero		936


//--------------------- .nv.constant0._Z9getTpFpFnPfS_iiiS_S_S_S_ --------------------------
	.section	.nv.constant0._Z9getTpFpFnPfS_iiiS_S_S_S_,"a",@progbits
	.sectionflags	@""
	.align	4
.nv.constant0._Z9getTpFpFnPfS_iiiS_S_S_S_:
	.zero		960


//--------------------- .nv.constant0._Z5getF1PfS_S_S_PiS_S_S_ii --------------------------
	.section	.nv.constant0._Z5getF1PfS_S_S_PiS_S_S_ii,"a",@progbits
	.sectionflags	@""
	.align	4
.nv.constant0._Z5getF1PfS_S_S_PiS_S_S_ii:
	.zero		968


//--------------------- SYMBOLS --------------------------

	.type		.nv.reservedSmem.offset0,@object
	.size		.nv.reservedSmem.offset0,0x4
	.type		vprintf,@function
